//
// Generated by NVIDIA NVVM Compiler
//
// Compiler Build ID: CL-36424714
// Cuda compilation tools, release 13.0, V13.0.88
// Based on NVVM 20.0.0
//

.version 9.0
.target sm_100
.address_size 64

	// .globl	_Z9ID1kernelPfmPiiiiS0_S_S_

.visible .entry _Z9ID1kernelPfmPiiiiS0_S_S_(
	.param .u64 .ptr .align 1 _Z9ID1kernelPfmPiiiiS0_S_S__param_0,
	.param .u64 _Z9ID1kernelPfmPiiiiS0_S_S__param_1,
	.param .u64 .ptr .align 1 _Z9ID1kernelPfmPiiiiS0_S_S__param_2,
	.param .u32 _Z9ID1kernelPfmPiiiiS0_S_S__param_3,
	.param .u32 _Z9ID1kernelPfmPiiiiS0_S_S__param_4,
	.param .u32 _Z9ID1kernelPfmPiiiiS0_S_S__param_5,
	.param .u64 .ptr .align 1 _Z9ID1kernelPfmPiiiiS0_S_S__param_6,
	.param .u64 .ptr .align 1 _Z9ID1kernelPfmPiiiiS0_S_S__param_7,
	.param .u64 .ptr .align 1 _Z9ID1kernelPfmPiiiiS0_S_S__param_8
)
{
	.reg .pred 	%p<28>;
	.reg .b32 	%r<81>;
	.reg .b32 	%f<146>;
	.reg .b64 	%rd<127>;

	ld.param.u64 	%rd30, [_Z9ID1kernelPfmPiiiiS0_S_S__param_0];
	ld.param.u64 	%rd26, [_Z9ID1kernelPfmPiiiiS0_S_S__param_1];
	ld.param.u64 	%rd27, [_Z9ID1kernelPfmPiiiiS0_S_S__param_2];
	ld.param.u32 	%r37, [_Z9ID1kernelPfmPiiiiS0_S_S__param_3];
	ld.param.u32 	%r39, [_Z9ID1kernelPfmPiiiiS0_S_S__param_4];
	ld.param.u32 	%r38, [_Z9ID1kernelPfmPiiiiS0_S_S__param_5];
	ld.param.u64 	%rd31, [_Z9ID1kernelPfmPiiiiS0_S_S__param_8];
	cvta.to.global.u64 	%rd1, %rd30;
	cvta.to.global.u64 	%rd2, %rd31;
	mov.u32 	%r40, %ctaid.x;
	mov.u32 	%r41, %ntid.x;
	mov.u32 	%r42, %tid.x;
	mad.lo.s32 	%r1, %r40, %r41, %r42;
	setp.ge.s32 	%p1, %r1, %r39;
	@%p1 bra 	$L__BB0_28;
	cvta.to.global.u64 	%rd32, %rd27;
	mul.wide.s32 	%rd33, %r1, 4;
	add.s64 	%rd3, %rd32, %rd33;
	ld.global.s32 	%rd4, [%rd3];
	or.b64  	%rd34, %rd4, %rd26;
	and.b64  	%rd35, %rd34, -4294967296;
	setp.ne.s64 	%p2, %rd35, 0;
	@%p2 bra 	$L__BB0_3;
	cvt.u32.u64 	%r43, %rd26;
	cvt.u32.u64 	%r44, %rd4;
	div.u32 	%r45, %r44, %r43;
	mul.lo.s32 	%r46, %r45, %r43;
	sub.s32 	%r47, %r44, %r46;
	cvt.u64.u32 	%rd124, %r45;
	cvt.u64.u32 	%rd125, %r47;
	bra.uni 	$L__BB0_4;
$L__BB0_3:
	div.u64 	%rd124, %rd4, %rd26;
	mul.lo.s64 	%rd36, %rd124, %rd26;
	sub.s64 	%rd125, %rd4, %rd36;
$L__BB0_4:
	cvt.u32.u64 	%r73, %rd124;
	cvt.u32.u64 	%r3, %rd125;
	shl.b32 	%r4, %r38, 3;
	setp.ge.s32 	%p3, %r4, %r37;
	mov.f32 	%f142, 0f00000000;
	@%p3 bra 	$L__BB0_13;
	shl.b32 	%r5, %r38, 2;
	add.s32 	%r6, %r37, %r3;
	setp.ge.s32 	%p4, %r5, %r37;
	shl.b32 	%r7, %r38, 1;
	@%p4 bra 	$L__BB0_13;
	cvt.u32.u64 	%r48, %rd4;
	add.s32 	%r49, %r48, %r5;
	cvt.u32.u64 	%r51, %rd26;
	mul.lo.s32 	%r52, %r51, %r73;
	sub.s32 	%r53, %r49, %r52;
	add.s32 	%r54, %r53, 4;
	max.s32 	%r55, %r54, %r6;
	not.b32 	%r56, %r48;
	add.s32 	%r57, %r55, %r56;
	add.s32 	%r58, %r57, %r52;
	sub.s32 	%r8, %r58, %r5;
	and.b32  	%r9, %r8, 12;
	cvt.s64.s32 	%rd11, %rd125;
	add.s32 	%r10, %r37, %r73;
	add.s32 	%r72, %r4, %r73;
	mov.f32 	%f142, 0f00000000;
$L__BB0_7:
	setp.eq.s32 	%p5, %r9, 12;
	cvt.s64.s32 	%rd37, %r73;
	mul.lo.s64 	%rd12, %rd26, %rd37;
	cvt.s64.s32 	%rd38, %r72;
	mul.lo.s64 	%rd13, %rd26, %rd38;
	mov.u32 	%r75, %r3;
	@%p5 bra 	$L__BB0_11;
	add.s32 	%r75, %r3, 4;
	setp.eq.s32 	%p6, %r9, 0;
	add.s64 	%rd39, %rd12, %rd11;
	shl.b64 	%rd40, %rd39, 2;
	add.s64 	%rd14, %rd1, %rd40;
	ld.global.f32 	%f15, [%rd14];
	add.s64 	%rd41, %rd13, %rd11;
	shl.b64 	%rd42, %rd41, 2;
	add.s64 	%rd15, %rd1, %rd42;
	ld.global.f32 	%f16, [%rd15];
	mul.wide.s32 	%rd43, %r7, 4;
	add.s64 	%rd16, %rd14, %rd43;
	ld.global.f32 	%f17, [%rd16];
	add.s64 	%rd17, %rd15, %rd43;
	ld.global.f32 	%f18, [%rd17];
	mul.wide.s32 	%rd44, %r5, 4;
	add.s64 	%rd18, %rd14, %rd44;
	ld.global.f32 	%f19, [%rd18];
	add.s64 	%rd19, %rd15, %rd44;
	ld.global.f32 	%f20, [%rd19];
	add.f32 	%f21, %f18, %f18;
	add.f32 	%f22, %f17, %f17;
	sub.f32 	%f23, %f21, %f22;
	add.f32 	%f24, %f15, %f23;
	sub.f32 	%f25, %f24, %f20;
	sub.f32 	%f26, %f25, %f16;
	add.f32 	%f27, %f19, %f26;
	setp.gt.f32 	%p7, %f27, %f142;
	selp.f32 	%f142, %f27, %f142, %p7;
	@%p6 bra 	$L__BB0_11;
	add.s32 	%r75, %r3, 8;
	setp.eq.s32 	%p8, %r9, 4;
	ld.global.f32 	%f28, [%rd14+16];
	ld.global.f32 	%f29, [%rd15+16];
	ld.global.f32 	%f30, [%rd16+16];
	ld.global.f32 	%f31, [%rd17+16];
	ld.global.f32 	%f32, [%rd18+16];
	ld.global.f32 	%f33, [%rd19+16];
	add.f32 	%f34, %f31, %f31;
	add.f32 	%f35, %f30, %f30;
	sub.f32 	%f36, %f34, %f35;
	add.f32 	%f37, %f28, %f36;
	sub.f32 	%f38, %f37, %f33;
	sub.f32 	%f39, %f38, %f29;
	add.f32 	%f40, %f32, %f39;
	setp.gt.f32 	%p9, %f40, %f142;
	selp.f32 	%f142, %f40, %f142, %p9;
	@%p8 bra 	$L__BB0_11;
	add.s32 	%r75, %r3, 12;
	ld.global.f32 	%f41, [%rd14+32];
	ld.global.f32 	%f42, [%rd15+32];
	ld.global.f32 	%f43, [%rd16+32];
	ld.global.f32 	%f44, [%rd17+32];
	ld.global.f32 	%f45, [%rd18+32];
	ld.global.f32 	%f46, [%rd19+32];
	add.f32 	%f47, %f44, %f44;
	add.f32 	%f48, %f43, %f43;
	sub.f32 	%f49, %f47, %f48;
	add.f32 	%f50, %f41, %f49;
	sub.f32 	%f51, %f50, %f46;
	sub.f32 	%f52, %f51, %f42;
	add.f32 	%f53, %f45, %f52;
	setp.gt.f32 	%p10, %f53, %f142;
	selp.f32 	%f142, %f53, %f142, %p10;
$L__BB0_11:
	setp.lt.u32 	%p11, %r8, 12;
	@%p11 bra 	$L__BB0_12;
	bra.uni 	$L__BB0_29;
$L__BB0_12:
	add.s32 	%r73, %r73, 4;
	add.s32 	%r72, %r73, %r4;
	setp.lt.s32 	%p17, %r72, %r10;
	@%p17 bra 	$L__BB0_7;
$L__BB0_13:
	ld.param.u64 	%rd123, [_Z9ID1kernelPfmPiiiiS0_S_S__param_7];
	cvta.to.global.u64 	%rd58, %rd123;
	mul.wide.s32 	%rd59, %r1, 4;
	add.s64 	%rd60, %rd58, %rd59;
	st.global.f32 	[%rd60], %f142;
	setp.leu.f32 	%p18, %f142, 0f43160000;
	@%p18 bra 	$L__BB0_28;
	ld.param.u64 	%rd122, [_Z9ID1kernelPfmPiiiiS0_S_S__param_6];
	cvta.to.global.u64 	%rd61, %rd122;
	add.s64 	%rd63, %rd61, %rd59;
	mov.b32 	%r60, 1;
	st.global.u32 	[%rd63], %r60;
	setp.lt.s32 	%p19, %r37, 1;
	@%p19 bra 	$L__BB0_28;
	and.b32  	%r22, %r37, 7;
	add.s32 	%r23, %r22, -1;
	and.b32  	%r24, %r37, 3;
	and.b32  	%r25, %r37, 2147483640;
	and.b32  	%r26, %r37, 1;
	neg.s32 	%r27, %r25;
	shl.b64 	%rd20, %rd26, 2;
	mov.b32 	%r76, 0;
$L__BB0_16:
	setp.lt.u32 	%p20, %r37, 8;
	cvt.u64.u32 	%rd21, %r76;
	mul.lo.s64 	%rd22, %rd26, %rd21;
	mov.b32 	%r79, 0;
	@%p20 bra 	$L__BB0_19;
	mul.lo.s64 	%rd126, %rd20, %rd21;
	mov.u32 	%r77, %r27;
$L__BB0_18:
	.pragma "nounroll";
	ld.global.u32 	%r63, [%rd3];
	mul.wide.s32 	%rd64, %r63, 4;
	add.s64 	%rd65, %rd126, %rd64;
	add.s64 	%rd66, %rd2, %rd65;
	ld.global.f32 	%f109, [%rd66];
	add.f32 	%f110, %f109, 0f3F800000;
	st.global.f32 	[%rd66], %f110;
	ld.global.u32 	%r64, [%rd3];
	mul.wide.s32 	%rd67, %r64, 4;
	add.s64 	%rd68, %rd126, %rd67;
	add.s64 	%rd69, %rd2, %rd68;
	ld.global.f32 	%f111, [%rd69+4];
	add.f32 	%f112, %f111, 0f3F800000;
	st.global.f32 	[%rd69+4], %f112;
	ld.global.u32 	%r65, [%rd3];
	mul.wide.s32 	%rd70, %r65, 4;
	add.s64 	%rd71, %rd126, %rd70;
	add.s64 	%rd72, %rd2, %rd71;
	ld.global.f32 	%f113, [%rd72+8];
	add.f32 	%f114, %f113, 0f3F800000;
	st.global.f32 	[%rd72+8], %f114;
	ld.global.u32 	%r66, [%rd3];
	mul.wide.s32 	%rd73, %r66, 4;
	add.s64 	%rd74, %rd126, %rd73;
	add.s64 	%rd75, %rd2, %rd74;
	ld.global.f32 	%f115, [%rd75+12];
	add.f32 	%f116, %f115, 0f3F800000;
	st.global.f32 	[%rd75+12], %f116;
	ld.global.u32 	%r67, [%rd3];
	mul.wide.s32 	%rd76, %r67, 4;
	add.s64 	%rd77, %rd126, %rd76;
	add.s64 	%rd78, %rd2, %rd77;
	ld.global.f32 	%f117, [%rd78+16];
	add.f32 	%f118, %f117, 0f3F800000;
	st.global.f32 	[%rd78+16], %f118;
	ld.global.u32 	%r68, [%rd3];
	mul.wide.s32 	%rd79, %r68, 4;
	add.s64 	%rd80, %rd126, %rd79;
	add.s64 	%rd81, %rd2, %rd80;
	ld.global.f32 	%f119, [%rd81+20];
	add.f32 	%f120, %f119, 0f3F800000;
	st.global.f32 	[%rd81+20], %f120;
	ld.global.u32 	%r69, [%rd3];
	mul.wide.s32 	%rd82, %r69, 4;
	add.s64 	%rd83, %rd126, %rd82;
	add.s64 	%rd84, %rd2, %rd83;
	ld.global.f32 	%f121, [%rd84+24];
	add.f32 	%f122, %f121, 0f3F800000;
	st.global.f32 	[%rd84+24], %f122;
	ld.global.u32 	%r70, [%rd3];
	mul.wide.s32 	%rd85, %r70, 4;
	add.s64 	%rd86, %rd126, %rd85;
	add.s64 	%rd87, %rd2, %rd86;
	ld.global.f32 	%f123, [%rd87+28];
	add.f32 	%f124, %f123, 0f3F800000;
	st.global.f32 	[%rd87+28], %f124;
	add.s32 	%r77, %r77, 8;
	add.s64 	%rd126, %rd126, 32;
	setp.ne.s32 	%p21, %r77, 0;
	mov.u32 	%r79, %r25;
	@%p21 bra 	$L__BB0_18;
$L__BB0_19:
	setp.eq.s32 	%p22, %r22, 0;
	@%p22 bra 	$L__BB0_27;
	setp.lt.u32 	%p23, %r23, 3;
	@%p23 bra 	$L__BB0_22;
	ld.global.s32 	%rd88, [%rd3];
	cvt.u64.u32 	%rd89, %r79;
	add.s64 	%rd90, %rd22, %rd89;
	add.s64 	%rd91, %rd90, %rd88;
	shl.b64 	%rd92, %rd91, 2;
	add.s64 	%rd93, %rd2, %rd92;
	ld.global.f32 	%f125, [%rd93];
	add.f32 	%f126, %f125, 0f3F800000;
	st.global.f32 	[%rd93], %f126;
	ld.global.s32 	%rd94, [%rd3];
	add.s64 	%rd95, %rd90, %rd94;
	shl.b64 	%rd96, %rd95, 2;
	add.s64 	%rd97, %rd2, %rd96;
	ld.global.f32 	%f127, [%rd97+4];
	add.f32 	%f128, %f127, 0f3F800000;
	st.global.f32 	[%rd97+4], %f128;
	ld.global.s32 	%rd98, [%rd3];
	add.s64 	%rd99, %rd90, %rd98;
	shl.b64 	%rd100, %rd99, 2;
	add.s64 	%rd101, %rd2, %rd100;
	ld.global.f32 	%f129, [%rd101+8];
	add.f32 	%f130, %f129, 0f3F800000;
	st.global.f32 	[%rd101+8], %f130;
	ld.global.s32 	%rd102, [%rd3];
	add.s64 	%rd103, %rd90, %rd102;
	shl.b64 	%rd104, %rd103, 2;
	add.s64 	%rd105, %rd2, %rd104;
	ld.global.f32 	%f131, [%rd105+12];
	add.f32 	%f132, %f131, 0f3F800000;
	st.global.f32 	[%rd105+12], %f132;
	add.s32 	%r79, %r79, 4;
$L__BB0_22:
	setp.eq.s32 	%p24, %r24, 0;
	@%p24 bra 	$L__BB0_27;
	setp.eq.s32 	%p25, %r24, 1;
	@%p25 bra 	$L__BB0_25;
	ld.global.s32 	%rd106, [%rd3];
	cvt.u64.u32 	%rd107, %r79;
	add.s64 	%rd108, %rd22, %rd107;
	add.s64 	%rd109, %rd108, %rd106;
	shl.b64 	%rd110, %rd109, 2;
	add.s64 	%rd111, %rd2, %rd110;
	ld.global.f32 	%f133, [%rd111];
	add.f32 	%f134, %f133, 0f3F800000;
	st.global.f32 	[%rd111], %f134;
	ld.global.s32 	%rd112, [%rd3];
	add.s64 	%rd113, %rd108, %rd112;
	shl.b64 	%rd114, %rd113, 2;
	add.s64 	%rd115, %rd2, %rd114;
	ld.global.f32 	%f135, [%rd115+4];
	add.f32 	%f136, %f135, 0f3F800000;
	st.global.f32 	[%rd115+4], %f136;
	add.s32 	%r79, %r79, 2;
$L__BB0_25:
	setp.eq.s32 	%p26, %r26, 0;
	@%p26 bra 	$L__BB0_27;
	ld.global.s32 	%rd116, [%rd3];
	cvt.u64.u32 	%rd117, %r79;
	add.s64 	%rd118, %rd22, %rd117;
	add.s64 	%rd119, %rd118, %rd116;
	shl.b64 	%rd120, %rd119, 2;
	add.s64 	%rd121, %rd2, %rd120;
	ld.global.f32 	%f137, [%rd121];
	add.f32 	%f138, %f137, 0f3F800000;
	st.global.f32 	[%rd121], %f138;
$L__BB0_27:
	cvt.u32.u64 	%r71, %rd21;
	add.s32 	%r76, %r71, 1;
	setp.ne.s32 	%p27, %r76, %r37;
	@%p27 bra 	$L__BB0_16;
$L__BB0_28:
	ret;
$L__BB0_29:
	cvt.s64.s32 	%rd45, %r75;
	add.s64 	%rd46, %rd12, %rd45;
	shl.b64 	%rd47, %rd46, 2;
	add.s64 	%rd48, %rd1, %rd47;
	ld.global.f32 	%f54, [%rd48];
	add.s64 	%rd49, %rd13, %rd45;
	shl.b64 	%rd50, %rd49, 2;
	add.s64 	%rd51, %rd1, %rd50;
	ld.global.f32 	%f55, [%rd51];
	mul.wide.s32 	%rd52, %r7, 4;
	add.s64 	%rd53, %rd48, %rd52;
	ld.global.f32 	%f56, [%rd53];
	add.s64 	%rd54, %rd51, %rd52;
	ld.global.f32 	%f57, [%rd54];
	mul.wide.s32 	%rd55, %r5, 4;
	add.s64 	%rd56, %rd48, %rd55;
	ld.global.f32 	%f58, [%rd56];
	add.s64 	%rd57, %rd51, %rd55;
	ld.global.f32 	%f59, [%rd57];
	add.f32 	%f60, %f57, %f57;
	add.f32 	%f61, %f56, %f56;
	sub.f32 	%f62, %f60, %f61;
	add.f32 	%f63, %f54, %f62;
	sub.f32 	%f64, %f63, %f59;
	sub.f32 	%f65, %f64, %f55;
	add.f32 	%f66, %f58, %f65;
	setp.gt.f32 	%p12, %f66, %f142;
	selp.f32 	%f67, %f66, %f142, %p12;
	ld.global.f32 	%f68, [%rd48+16];
	ld.global.f32 	%f69, [%rd51+16];
	ld.global.f32 	%f70, [%rd53+16];
	ld.global.f32 	%f71, [%rd54+16];
	ld.global.f32 	%f72, [%rd56+16];
	ld.global.f32 	%f73, [%rd57+16];
	add.f32 	%f74, %f71, %f71;
	add.f32 	%f75, %f70, %f70;
	sub.f32 	%f76, %f74, %f75;
	add.f32 	%f77, %f68, %f76;
	sub.f32 	%f78, %f77, %f73;
	sub.f32 	%f79, %f78, %f69;
	add.f32 	%f80, %f72, %f79;
	setp.gt.f32 	%p13, %f80, %f67;
	selp.f32 	%f81, %f80, %f67, %p13;
	ld.global.f32 	%f82, [%rd48+32];
	ld.global.f32 	%f83, [%rd51+32];
	ld.global.f32 	%f84, [%rd53+32];
	ld.global.f32 	%f85, [%rd54+32];
	ld.global.f32 	%f86, [%rd56+32];
	ld.global.f32 	%f87, [%rd57+32];
	add.f32 	%f88, %f85, %f85;
	add.f32 	%f89, %f84, %f84;
	sub.f32 	%f90, %f88, %f89;
	add.f32 	%f91, %f82, %f90;
	sub.f32 	%f92, %f91, %f87;
	sub.f32 	%f93, %f92, %f83;
	add.f32 	%f94, %f86, %f93;
	setp.gt.f32 	%p14, %f94, %f81;
	selp.f32 	%f95, %f94, %f81, %p14;
	ld.global.f32 	%f96, [%rd48+48];
	ld.global.f32 	%f97, [%rd51+48];
	ld.global.f32 	%f98, [%rd53+48];
	ld.global.f32 	%f99, [%rd54+48];
	ld.global.f32 	%f100, [%rd56+48];
	ld.global.f32 	%f101, [%rd57+48];
	add.f32 	%f102, %f99, %f99;
	add.f32 	%f103, %f98, %f98;
	sub.f32 	%f104, %f102, %f103;
	add.f32 	%f105, %f96, %f104;
	sub.f32 	%f106, %f105, %f101;
	sub.f32 	%f107, %f106, %f97;
	add.f32 	%f108, %f100, %f107;
	setp.gt.f32 	%p15, %f108, %f95;
	selp.f32 	%f142, %f108, %f95, %p15;
	add.s32 	%r75, %r75, 16;
	add.s32 	%r59, %r75, %r5;
	setp.lt.s32 	%p16, %r59, %r6;
	@%p16 bra 	$L__BB0_29;
	bra.uni 	$L__BB0_12;

}


// ===== COMPILED SASS (sm_100) =====

	.target	sm_100

	.elftype	@"ET_EXEC"


//--------------------- .note.nv.tkinfo           --------------------------
	.section	.note.nv.tkinfo,"",@"SHT_NOTE"
	.sectionflags	@"SHF_NOTE_NV_TKINFO"
	.tkinfo
        /*0018*/ 	.word	0x00000002
        /*0030*/ 	.string	""
        /*0030*/ 	.string	"ptxas"
        /*0030*/ 	.string	"Cuda compilation tools, release 13.0, V13.0.88"
        /*0030*/ 	.string	"Build cuda_13.0.r13.0/compiler.36424714_0"
        /*0030*/ 	.string	"-arch sm_100 -m 64 "



//--------------------- .note.nv.cuinfo           --------------------------
	.section	.note.nv.cuinfo,"",@"SHT_NOTE"
	.sectionflags	@"SHF_NOTE_NV_CUINFO"
        /*0018*/ 	.short	0x0002
        /*001a*/ 	.short	0x0064
        /*001c*/ 	.short	0x0082
	.zero		2


//--------------------- .nv.info                  --------------------------
	.section	.nv.info,"",@"SHT_CUDA_INFO"
	.align	4


	//----- nvinfo : EIATTR_REGCOUNT
	.align		4
        /*0000*/ 	.byte	0x04, 0x2f
        /*0002*/ 	.short	(.L_1 - .L_0)
	.align		4
.L_0:
        /*0004*/ 	.word	index@(_Z9ID1kernelPfmPiiiiS0_S_S_)
        /*0008*/ 	.word	0x00000028


	//----- nvinfo : EIATTR_FRAME_SIZE
	.align		4
.L_1:
        /*000c*/ 	.byte	0x04, 0x11
        /*000e*/ 	.short	(.L_3 - .L_2)
	.align		4
.L_2:
        /*0010*/ 	.word	index@($__internal_0_$__cuda_sm20_div_u64)
        /*0014*/ 	.word	0x00000000


	//----- nvinfo : EIATTR_FRAME_SIZE
	.align		4
.L_3:
        /*0018*/ 	.byte	0x04, 0x11
        /*001a*/ 	.short	(.L_5 - .L_4)
	.align		4
.L_4:
        /*001c*/ 	.word	index@(_Z9ID1kernelPfmPiiiiS0_S_S_)
        /*0020*/ 	.word	0x00000000


	//----- nvinfo : EIATTR_MIN_STACK_SIZE
	.align		4
.L_5:
        /*0024*/ 	.byte	0x04, 0x12
        /*0026*/ 	.short	(.L_7 - .L_6)
	.align		4
.L_6:
        /*0028*/ 	.word	index@(_Z9ID1kernelPfmPiiiiS0_S_S_)
        /*002c*/ 	.word	0x00000000
.L_7:


//--------------------- .nv.compat                --------------------------
	.section	.nv.compat,"",@"SHT_CUDA_COMPAT_INFO"
	.align	4
        /*0000*/ 	.byte	0x02, 0x09, 0x00, 0x00, 0x02, 0x02, 0x01, 0x00, 0x02, 0x05, 0x05, 0x00, 0x03, 0x07, 0x01, 0x01
        /*0010*/ 	.byte	0x02, 0x03, 0x00, 0x00, 0x02, 0x06, 0x01, 0x00, 0x04, 0x0b, 0x08, 0x00, 0x01, 0x00, 0x00, 0x00
        /*0020*/ 	.byte	0x00, 0x00, 0x00, 0x00


//--------------------- .nv.info._Z9ID1kernelPfmPiiiiS0_S_S_ --------------------------
	.section	.nv.info._Z9ID1kernelPfmPiiiiS0_S_S_,"",@"SHT_CUDA_INFO"
	.sectionflags	@""
	.align	4


	//----- nvinfo : EIATTR_CUDA_API_VERSION
	.align		4
        /*0000*/ 	.byte	0x04, 0x37
        /*0002*/ 	.short	(.L_9 - .L_8)
.L_8:
        /*0004*/ 	.word	0x00000082


	//----- nvinfo : EIATTR_KPARAM_INFO
	.align		4
.L_9:
        /*0008*/ 	.byte	0x04, 0x17
        /*000a*/ 	.short	(.L_11 - .L_10)
.L_10:
        /*000c*/ 	.word	0x00000000
        /*0010*/ 	.short	0x0008
        /*0012*/ 	.short	0x0038
        /*0014*/ 	.byte	0x00, 0xf5, 0x21, 0x00


	//----- nvinfo : EIATTR_KPARAM_INFO
	.align		4
.L_11:
        /*0018*/ 	.byte	0x04, 0x17
        /*001a*/ 	.short	(.L_13 - .L_12)
.L_12:
        /*001c*/ 	.word	0x00000000
        /*0020*/ 	.short	0x0007
        /*0022*/ 	.short	0x0030
        /*0024*/ 	.byte	0x00, 0xf5, 0x21, 0x00


	//----- nvinfo : EIATTR_KPARAM_INFO
	.align		4
.L_13:
        /*0028*/ 	.byte	0x04, 0x17
        /*002a*/ 	.short	(.L_15 - .L_14)
.L_14:
        /*002c*/ 	.word	0x00000000
        /*0030*/ 	.short	0x0006
        /*0032*/ 	.short	0x0028
        /*0034*/ 	.byte	0x00, 0xf5, 0x21, 0x00


	//----- nvinfo : EIATTR_KPARAM_INFO
	.align		4
.L_15:
        /*0038*/ 	.byte	0x04, 0x17
        /*003a*/ 	.short	(.L_17 - .L_16)
.L_16:
        /*003c*/ 	.word	0x00000000
        /*0040*/ 	.short	0x0005
        /*0042*/ 	.short	0x0020
        /*0044*/ 	.byte	0x00, 0xf0, 0x11, 0x00


	//----- nvinfo : EIATTR_KPARAM_INFO
	.align		4
.L_17:
        /*0048*/ 	.byte	0x04, 0x17
        /*004a*/ 	.short	(.L_19 - .L_18)
.L_18:
        /*004c*/ 	.word	0x00000000
        /*0050*/ 	.short	0x0004
        /*0052*/ 	.short	0x001c
        /*0054*/ 	.byte	0x00, 0xf0, 0x11, 0x00


	//----- nvinfo : EIATTR_KPARAM_INFO
	.align		4
.L_19:
        /*0058*/ 	.byte	0x04, 0x17
        /*005a*/ 	.short	(.L_21 - .L_20)
.L_20:
        /*005c*/ 	.word	0x00000000
        /*0060*/ 	.short	0x0003
        /*0062*/ 	.short	0x0018
        /*0064*/ 	.byte	0x00, 0xf0, 0x11, 0x00


	//----- nvinfo : EIATTR_KPARAM_INFO
	.align		4
.L_21:
        /*0068*/ 	.byte	0x04, 0x17
        /*006a*/ 	.short	(.L_23 - .L_22)
.L_22:
        /*006c*/ 	.word	0x00000000
        /*0070*/ 	.short	0x0002
        /*0072*/ 	.short	0x0010
        /*0074*/ 	.byte	0x00, 0xf5, 0x21, 0x00


	//----- nvinfo : EIATTR_KPARAM_INFO
	.align		4
.L_23:
        /*0078*/ 	.byte	0x04, 0x17
        /*007a*/ 	.short	(.L_25 - .L_24)
.L_24:
        /*007c*/ 	.word	0x00000000
        /*0080*/ 	.short	0x0001
        /*0082*/ 	.short	0x0008
        /*0084*/ 	.byte	0x00, 0xf0, 0x21, 0x00


	//----- nvinfo : EIATTR_KPARAM_INFO
	.align		4
.L_25:
        /*0088*/ 	.byte	0x04, 0x17
        /*008a*/ 	.short	(.L_27 - .L_26)
.L_26:
        /*008c*/ 	.word	0x00000000
        /*0090*/ 	.short	0x0000
        /*0092*/ 	.short	0x0000
        /*0094*/ 	.byte	0x00, 0xf5, 0x21, 0x00


	//----- nvinfo : EIATTR_SPARSE_MMA_MASK
	.align		4
.L_27:
        /*0098*/ 	.byte	0x03, 0x50
        /*009a*/ 	.short	0x0000


	//----- nvinfo : EIATTR_MAXREG_COUNT
	.align		4
        /*009c*/ 	.byte	0x03, 0x1b
        /*009e*/ 	.short	0x00ff


	//----- nvinfo : EIATTR_MERCURY_ISA_VERSION
	.align		4
        /*00a0*/ 	.byte	0x03, 0x5f
        /*00a2*/ 	.short	0x0101


	//----- nvinfo : EIATTR_VRC_CTA_INIT_COUNT
	.align		4
        /*00a4*/ 	.byte	0x02, 0x4a
	.zero		1
	.zero		1


	//----- nvinfo : EIATTR_EXIT_INSTR_OFFSETS
	.align		4
        /*00a8*/ 	.byte	0x04, 0x1c
        /*00aa*/ 	.short	(.L_29 - .L_28)


	//   ....[0]....
.L_28:
        /*00ac*/ 	.word	0x00000070


	//   ....[1]....
        /*00b0*/ 	.word	0x00000f60


	//   ....[2]....
        /*00b4*/ 	.word	0x00000fd0


	//   ....[3]....
        /*00b8*/ 	.word	0x00001aa0


	//----- nvinfo : EIATTR_CRS_STACK_SIZE
	.align		4
.L_29:
        /*00bc*/ 	.byte	0x04, 0x1e
        /*00be*/ 	.short	(.L_31 - .L_30)
.L_30:
        /*00c0*/ 	.word	0x00000000


	//----- nvinfo : EIATTR_CBANK_PARAM_SIZE
	.align		4
.L_31:
        /*00c4*/ 	.byte	0x03, 0x19
        /*00c6*/ 	.short	0x0040


	//----- nvinfo : EIATTR_PARAM_CBANK
	.align		4
        /*00c8*/ 	.byte	0x04, 0x0a
        /*00ca*/ 	.short	(.L_33 - .L_32)
	.align		4
.L_32:
        /*00cc*/ 	.word	index@(.nv.constant0._Z9ID1kernelPfmPiiiiS0_S_S_)
        /*00d0*/ 	.short	0x0380
        /*00d2*/ 	.short	0x0040


	//----- nvinfo : EIATTR_SW_WAR
	.align		4
.L_33:
        /*00d4*/ 	.byte	0x04, 0x36
        /*00d6*/ 	.short	(.L_35 - .L_34)
.L_34:
        /*00d8*/ 	.word	0x00000008
.L_35:


//--------------------- .nv.callgraph             --------------------------
	.section	.nv.callgraph,"",@"SHT_CUDA_CALLGRAPH"
	.align	4
	.sectionentsize	8
	.align		4
        /*0000*/ 	.word	0x00000000
	.align		4
        /*0004*/ 	.word	0xffffffff
	.align		4
        /*0008*/ 	.word	0x00000000
	.align		4
        /*000c*/ 	.word	0xfffffffe
	.align		4
        /*0010*/ 	.word	0x00000000
	.align		4
        /*0014*/ 	.word	0xfffffffd
	.align		4
        /*0018*/ 	.word	0x00000000
	.align		4
        /*001c*/ 	.word	0xfffffffc


//--------------------- .text._Z9ID1kernelPfmPiiiiS0_S_S_ --------------------------
	.section	.text._Z9ID1kernelPfmPiiiiS0_S_S_,"ax",@progbits
	.align	128
        .global         _Z9ID1kernelPfmPiiiiS0_S_S_
        .type           _Z9ID1kernelPfmPiiiiS0_S_S_,@function
        .size           _Z9ID1kernelPfmPiiiiS0_S_S_,(.L_x_17 - _Z9ID1kernelPfmPiiiiS0_S_S_)
        .other          _Z9ID1kernelPfmPiiiiS0_S_S_,@"STO_CUDA_ENTRY STV_DEFAULT"
_Z9ID1kernelPfmPiiiiS0_S_S_:
.text._Z9ID1kernelPfmPiiiiS0_S_S_:
[----:B------:R-:W-:Y:S01]  /*0000*/  LDC R1, c[0x0][0x37c] ;  /* 0x0000df00ff017b82 */ /* 0x000fe20000000800 */
[----:B------:R-:W0:Y:S07]  /*0010*/  S2R R3, SR_TID.X ;  /* 0x0000000000037919 */ /* 0x000e2e0000002100 */
[----:B------:R-:W0:Y:S01]  /*0020*/  S2UR UR4, SR_CTAID.X ;  /* 0x00000000000479c3 */ /* 0x000e220000002500 */
[----:B------:R-:W1:Y:S07]  /*0030*/  LDCU UR5, c[0x0][0x39c] ;  /* 0x00007380ff0577ac */ /* 0x000e6e0008000800 */
[----:B------:R-:W0:Y:S02]  /*0040*/  LDC R0, c[0x0][0x360] ;  /* 0x0000d800ff007b82 */ /* 0x000e240000000800 */
[----:B0-----:R-:W-:-:S05]  /*0050*/  IMAD R0, R0, UR4, R3 ;  /* 0x0000000400007c24 */ /* 0x001fca000f8e0203 */
[----:B-1----:R-:W-:-:S13]  /*0060*/  ISETP.GE.AND P0, PT, R0, UR5, PT ;  /* 0x0000000500007c0c */ /* 0x002fda000bf06270 */
[----:B------:R-:W-:Y:S05]  /*0070*/  @P0 EXIT ;  /* 0x000000000000094d */ /* 0x000fea0003800000 */
[----:B------:R-:W0:Y:S01]  /*0080*/  LDC.64 R12, c[0x0][0x390] ;  /* 0x0000e400ff0c7b82 */ /* 0x000e220000000a00 */
[----:B------:R-:W1:Y:S01]  /*0090*/  LDCU.64 UR8, c[0x0][0x358] ;  /* 0x00006b00ff0877ac */ /* 0x000e620008000a00 */
[----:B------:R-:W2:Y:S01]  /*00a0*/  LDCU UR4, c[0x0][0x38c] ;  /* 0x00007180ff0477ac */ /* 0x000ea20008000800 */
[----:B0-----:R-:W-:-:S05]  /*00b0*/  IMAD.WIDE R12, R0, 0x4, R12 ;  /* 0x00000004000c7825 */ /* 0x001fca00078e020c */
[----:B-1----:R-:W3:Y:S01]  /*00c0*/  LDG.E R8, desc[UR8][R12.64] ;  /* 0x000000080c087981 */ /* 0x002ee2000c1e1900 */
[----:B------:R-:W-:Y:S01]  /*00d0*/  BSSY.RECONVERGENT B0, `(.L_x_0) ;  /* 0x0000023000007945 */ /* 0x000fe20003800200 */
[----:B---3--:R-:W-:-:S04]  /*00e0*/  SHF.R.S32.HI R5, RZ, 0x1f, R8 ;  /* 0x0000001fff057819 */ /* 0x008fc80000011408 */
[----:B--2---:R-:W-:-:S04]  /*00f0*/  LOP3.LUT R2, R5, UR4, RZ, 0xfc, !PT ;  /* 0x0000000405027c12 */ /* 0x004fc8000f8efcff */
[----:B------:R-:W-:-:S13]  /*0100*/  ISETP.NE.U32.AND P0, PT, R2, RZ, PT ;  /* 0x000000ff0200720c */ /* 0x000fda0003f05070 */
[----:B------:R-:W-:Y:S05]  /*0110*/  @P0 BRA `(.L_x_1) ;  /* 0x0000000000600947 */ /* 0x000fea0003800000 */
[----:B------:R-:W0:Y:S02]  /*0120*/  LDCU UR4, c[0x0][0x388] ;  /* 0x00007100ff0477ac */ /* 0x000e240008000800 */
[----:B0-----:R-:W-:-:S04]  /*0130*/  MOV R11, UR4 ;  /* 0x00000004000b7c02 */ /* 0x001fc80008000f00 */
[----:B------:R-:W0:Y:S01]  /*0140*/  I2F.U32.RP R4, R11 ;  /* 0x0000000b00047306 */ /* 0x000e220000209000 */
[----:B------:R-:W-:-:S07]  /*0150*/  ISETP.NE.U32.AND P2, PT, R11, RZ, PT ;  /* 0x000000ff0b00720c */ /* 0x000fce0003f45070 */
[----:B0-----:R-:W0:Y:S02]  /*0160*/  MUFU.RCP R4, R4 ;  /* 0x0000000400047308 */ /* 0x001e240000001000 */
[----:B0-----:R-:W-:-:S06]  /*0170*/  VIADD R2, R4, 0xffffffe ;  /* 0x0ffffffe04027836 */ /* 0x001fcc0000000000 */
[----:B------:R0:W1:Y:S02]  /*0180*/  F2I.FTZ.U32.TRUNC.NTZ R3, R2 ;  /* 0x0000000200037305 */ /* 0x000064000021f000 */
[----:B0-----:R-:W-:Y:S02]  /*0190*/  IMAD.MOV.U32 R2, RZ, RZ, RZ ;  /* 0x000000ffff027224 */ /* 0x001fe400078e00ff */
[----:B-1----:R-:W-:-:S05]  /*01a0*/  IMAD R5, R3, R11, RZ ;  /* 0x0000000b03057224 */ /* 0x002fca00078e02ff */
[----:B------:R-:W-:-:S05]  /*01b0*/  IADD3 R5, PT, PT, -R5, RZ, RZ ;  /* 0x000000ff05057210 */ /* 0x000fca0007ffe1ff */
[----:B------:R-:W-:-:S06]  /*01c0*/  IMAD.HI.U32 R3, R3, R5, R2 ;  /* 0x0000000503037227 */ /* 0x000fcc00078e0002 */
[----:B------:R-:W-:-:S05]  /*01d0*/  IMAD.HI.U32 R3, R3, R8, RZ ;  /* 0x0000000803037227 */ /* 0x000fca00078e00ff */
[----:B------:R-:W-:-:S05]  /*01e0*/  IADD3 R5, PT, PT, -R3, RZ, RZ ;  /* 0x000000ff03057210 */ /* 0x000fca0007ffe1ff */
[----:B------:R-:W-:-:S05]  /*01f0*/  IMAD R5, R11, R5, R8 ;  /* 0x000000050b057224 */ /* 0x000fca00078e0208 */
[----:B------:R-:W-:-:S13]  /*0200*/  ISETP.GE.U32.AND P0, PT, R5, R11, PT ;  /* 0x0000000b0500720c */ /* 0x000fda0003f06070 */
[----:B------:R-:W-:Y:S01]  /*0210*/  @P0 IMAD.IADD R5, R5, 0x1, -R11 ;  /* 0x0000000105050824 */ /* 0x000fe200078e0a0b */
[----:B------:R-:W-:-:S04]  /*0220*/  @P0 IADD3 R3, PT, PT, R3, 0x1, RZ ;  /* 0x0000000103030810 */ /* 0x000fc80007ffe0ff */
[----:B------:R-:W-:-:S13]  /*0230*/  ISETP.GE.U32.AND P1, PT, R5, R11, PT ;  /* 0x0000000b0500720c */ /* 0x000fda0003f26070 */
[----:B------:R-:W-:Y:S01]  /*0240*/  @P1 VIADD R3, R3, 0x1 ;  /* 0x0000000103031836 */ /* 0x000fe20000000000 */
[----:B------:R-:W-:-:S04]  /*0250*/  @!P2 LOP3.LUT R3, RZ, R11, RZ, 0x33, !PT ;  /* 0x0000000bff03a212 */ /* 0x000fc800078e33ff */
[----:B------:R-:W-:Y:S01]  /*0260*/  IADD3 R2, PT, PT, -R3, RZ, RZ ;  /* 0x000000ff03027210 */ /* 0x000fe20007ffe1ff */
[----:B------:R-:W-:-:S04]  /*0270*/  IMAD.MOV.U32 R6, RZ, RZ, R3 ;  /* 0x000000ffff067224 */ /* 0x000fc800078e0003 */
[----:B------:R-:W-:Y:S01]  /*0280*/  IMAD R2, R11, R2, R8 ;  /* 0x000000020b027224 */ /* 0x000fe200078e0208 */
[----:B------:R-:W-:Y:S06]  /*0290*/  BRA `(.L_x_2) ;  /* 0x0000000000187947 */ /* 0x000fec0003800000 */
.L_x_1:
[----:B------:R-:W-:-:S07]  /*02a0*/  MOV R4, 0x2c0 ;  /* 0x000002c000047802 */ /* 0x000fce0000000f00 */
[----:B------:R-:W-:Y:S05]  /*02b0*/  CALL.REL.NOINC `($__internal_0_$__cuda_sm20_div_u64) ;  /* 0x0000001400fc7944 */ /* 0x000fea0003c00000 */
[----:B------:R-:W0:Y:S01]  /*02c0*/  LDCU UR4, c[0x0][0x388] ;  /* 0x00007100ff0477ac */ /* 0x000e220008000800 */
[----:B------:R-:W-:Y:S01]  /*02d0*/  IADD3 R2, PT, PT, -R6, RZ, RZ ;  /* 0x000000ff06027210 */ /* 0x000fe20007ffe1ff */
[----:B0-----:R-:W-:-:S04]  /*02e0*/  IMAD.U32 R11, RZ, RZ, UR4 ;  /* 0x00000004ff0b7e24 */ /* 0x001fc8000f8e00ff */
[----:B------:R-:W-:-:S07]  /*02f0*/  IMAD R2, R2, R11, R8 ;  /* 0x0000000b02027224 */ /* 0x000fce00078e0208 */
.L_x_2:
[----:B------:R-:W-:Y:S05]  /*0300*/  BSYNC.RECONVERGENT B0 ;  /* 0x0000000000007941 */ /* 0x000fea0003800200 */
.L_x_0:
[----:B------:R-:W0:Y:S01]  /*0310*/  LDC R14, c[0x0][0x3a0] ;  /* 0x0000e800ff0e7b82 */ /* 0x000e220000000800 */
[----:B------:R-:W1:Y:S01]  /*0320*/  LDCU UR4, c[0x0][0x398] ;  /* 0x00007300ff0477ac */ /* 0x000e620008000800 */
[----:B------:R-:W-:Y:S01]  /*0330*/  IMAD.MOV.U32 R4, RZ, RZ, RZ ;  /* 0x000000ffff047224 */ /* 0x000fe200078e00ff */
[----:B0-----:R-:W-:-:S04]  /*0340*/  SHF.L.U32 R3, R14, 0x3, RZ ;  /* 0x000000030e037819 */ /* 0x001fc800000006ff */
[----:B-1----:R-:W-:-:S13]  /*0350*/  ISETP.GE.AND P0, PT, R3, UR4, PT ;  /* 0x0000000403007c0c */ /* 0x002fda000bf06270 */
[----:B------:R-:W-:Y:S05]  /*0360*/  @P0 BRA `(.L_x_3) ;  /* 0x0000000800ec0947 */ /* 0x000fea0003800000 */
[----:B------:R-:W-:-:S04]  /*0370*/  SHF.L.U32 R5, R14, 0x2, RZ ;  /* 0x000000020e057819 */ /* 0x000fc800000006ff */
[----:B------:R-:W-:-:S13]  /*0380*/  ISETP.GE.AND P0, PT, R5, UR4, PT ;  /* 0x0000000405007c0c */ /* 0x000fda000bf06270 */
[----:B------:R-:W-:Y:S05]  /*0390*/  @P0 BRA `(.L_x_3) ;  /* 0x0000000800e00947 */ /* 0x000fea0003800000 */
[----:B------:R-:W-:Y:S01]  /*03a0*/  IADD3 R7, PT, PT, -R6, RZ, RZ ;  /* 0x000000ff06077210 */ /* 0x000fe20007ffe1ff */
[----:B------:R-:W-:Y:S01]  /*03b0*/  IMAD.IADD R4, R8, 0x1, R5 ;  /* 0x0000000108047824 */ /* 0x000fe200078e0205 */
[----:B------:R-:W-:Y:S01]  /*03c0*/  LOP3.LUT R9, RZ, R8, RZ, 0x33, !PT ;  /* 0x00000008ff097212 */ /* 0x000fe200078e33ff */
[----:B------:R-:W-:Y:S01]  /*03d0*/  BSSY.RECONVERGENT B0, `(.L_x_3) ;  /* 0x00000b4000007945 */ /* 0x000fe20003800200 */
[----:B------:R-:W-:Y:S01]  /*03e0*/  IMAD.SHL.U32 R8, R14, 0x2, RZ ;  /* 0x000000020e087824 */ /* 0x000fe200078e00ff */
[----:B------:R-:W0:Y:S01]  /*03f0*/  LDCU.128 UR12, c[0x0][0x380] ;  /* 0x00007000ff0c77ac */ /* 0x000e220008000c00 */
[----:B------:R-:W-:Y:S02]  /*0400*/  IMAD R4, R11, R7, R4 ;  /* 0x000000070b047224 */ /* 0x000fe400078e0204 */
[----:B------:R-:W-:Y:S02]  /*0410*/  VIADD R7, R2, UR4 ;  /* 0x0000000402077c36 */ /* 0x000fe40008000000 */
[----:B------:R-:W-:-:S03]  /*0420*/  IMAD.IADD R26, R3, 0x1, R6 ;  /* 0x00000001031a7824 */ /* 0x000fc600078e0206 */
[----:B------:R-:W-:-:S04]  /*0430*/  VIADDMNMX R4, R4, 0x4, R7, !PT ;  /* 0x0000000404047846 */ /* 0x000fc80007800107 */
[----:B------:R-:W-:Y:S01]  /*0440*/  IADD3 R9, PT, PT, R4, R9, RZ ;  /* 0x0000000904097210 */ /* 0x000fe20007ffe0ff */
[----:B------:R-:W-:-:S04]  /*0450*/  IMAD.MOV.U32 R4, RZ, RZ, RZ ;  /* 0x000000ffff047224 */ /* 0x000fc800078e00ff */
[C---:B------:R-:W-:Y:S01]  /*0460*/  IMAD R10, R6.reuse, R11, R9 ;  /* 0x0000000b060a7224 */ /* 0x040fe200078e0209 */
[----:B------:R-:W-:Y:S02]  /*0470*/  SHF.R.S32.HI R9, RZ, 0x1f, R2 ;  /* 0x0000001fff097819 */ /* 0x000fe40000011402 */
[----:B------:R-:W-:Y:S02]  /*0480*/  IADD3 R11, PT, PT, R6, UR4, RZ ;  /* 0x00000004060b7c10 */ /* 0x000fe4000fffe0ff */
[----:B------:R-:W-:-:S04]  /*0490*/  IADD3 R10, PT, PT, -R5, R10, RZ ;  /* 0x0000000a050a7210 */ /* 0x000fc80007ffe1ff */
[----:B0-----:R-:W-:-:S07]  /*04a0*/  LOP3.LUT R27, R10, 0xc, RZ, 0xc0, !PT ;  /* 0x0000000c0a1b7812 */ /* 0x001fce00078ec0ff */
.L_x_9:
[----:B------:R-:W-:Y:S01]  /*04b0*/  ISETP.NE.AND P1, PT, R27, 0xc, PT ;  /* 0x0000000c1b00780c */ /* 0x000fe20003f25270 */
[----:B------:R-:W-:Y:S01]  /*04c0*/  BSSY.RECONVERGENT B1, `(.L_x_4) ;  /* 0x000004c000017945 */ /* 0x000fe20003800200 */
[----:B------:R-:W-:Y:S02]  /*04d0*/  ISETP.GE.U32.AND P0, PT, R10, 0xc, PT ;  /* 0x0000000c0a00780c */ /* 0x000fe40003f06070 */
[----:B------:R-:W-:Y:S02]  /*04e0*/  SHF.R.S32.HI R28, RZ, 0x1f, R6 ;  /* 0x0000001fff1c7819 */ /* 0x000fe40000011406 */
[----:B------:R-:W-:Y:S02]  /*04f0*/  SHF.R.S32.HI R29, RZ, 0x1f, R26 ;  /* 0x0000001fff1d7819 */ /* 0x000fe4000001141a */
[----:B------:R-:W-:-:S05]  /*0500*/  MOV R30, R2 ;  /* 0x00000002001e7202 */ /* 0x000fca0000000f00 */
[----:B------:R-:W-:Y:S05]  /*0510*/  @!P1 BRA `(.L_x_5) ;  /* 0x0000000400189947 */ /* 0x000fea0003800000 */
[----:B------:R-:W0:Y:S01]  /*0520*/  LDCU.128 UR4, c[0x0][0x380] ;  /* 0x00007000ff0477ac */ /* 0x000e220008000c00 */
[----:B------:R-:W-:Y:S01]  /*0530*/  MOV R15, R9 ;  /* 0x00000009000f7202 */ /* 0x000fe20000000f00 */
[----:B------:R-:W-:Y:S02]  /*0540*/  IMAD.MOV.U32 R14, RZ, RZ, R2 ;  /* 0x000000ffff0e7224 */ /* 0x000fe400078e0002 */
[----:B0-----:R-:W-:Y:S02]  /*0550*/  IMAD R17, R28, UR6, RZ ;  /* 0x000000061c117c24 */ /* 0x001fe4000f8e02ff */
[----:B------:R-:W-:Y:S02]  /*0560*/  IMAD R23, R29, UR6, RZ ;  /* 0x000000061d177c24 */ /* 0x000fe4000f8e02ff */
[----:B------:R-:W-:-:S04]  /*0570*/  IMAD.WIDE.U32 R20, R6, UR6, R14 ;  /* 0x0000000606147c25 */ /* 0x000fc8000f8e000e */
[----:B------:R-:W-:Y:S01]  /*0580*/  IMAD.WIDE.U32 R18, R26, UR6, R14 ;  /* 0x000000061a127c25 */ /* 0x000fe2000f8e000e */
[----:B------:R-:W-:-:S03]  /*0590*/  LEA R14, P1, R20, UR4, 0x2 ;  /* 0x00000004140e7c11 */ /* 0x000fc6000f8210ff */
[----:B------:R-:W-:Y:S01]  /*05a0*/  IMAD R15, R6, UR7, R17 ;  /* 0x00000007060f7c24 */ /* 0x000fe2000f8e0211 */
[----:B------:R-:W-:Y:S01]  /*05b0*/  LEA R16, P2, R18, UR4, 0x2 ;  /* 0x0000000412107c11 */ /* 0x000fe2000f8410ff */
[----:B------:R-:W-:Y:S02]  /*05c0*/  IMAD R17, R26, UR7, R23 ;  /* 0x000000071a117c24 */ /* 0x000fe4000f8e0217 */
[----:B------:R-:W-:-:S03]  /*05d0*/  IMAD.IADD R15, R21, 0x1, R15 ;  /* 0x00000001150f7824 */ /* 0x000fc600078e020f */
[----:B------:R-:W-:Y:S02]  /*05e0*/  IADD3 R17, PT, PT, R19, R17, RZ ;  /* 0x0000001113117210 */ /* 0x000fe40007ffe0ff */
[----:B------:R-:W-:Y:S02]  /*05f0*/  LEA.HI.X R15, R20, UR5, R15, 0x2, P1 ;  /* 0x00000005140f7c11 */ /* 0x000fe400088f140f */
[----:B------:R-:W-:Y:S01]  /*0600*/  LEA.HI.X R17, R18, UR5, R17, 0x2, P2 ;  /* 0x0000000512117c11 */ /* 0x000fe200090f1411 */
[C---:B------:R-:W-:Y:S02]  /*0610*/  IMAD.WIDE R18, R8.reuse, 0x4, R14 ;  /* 0x0000000408127825 */ /* 0x040fe400078e020e */
[----:B------:R-:W2:Y:S02]  /*0620*/  LDG.E R30, desc[UR8][R14.64] ;  /* 0x000000080e1e7981 */ /* 0x000ea4000c1e1900 */
[--C-:B------:R-:W-:Y:S02]  /*0630*/  IMAD.WIDE R20, R8, 0x4, R16.reuse ;  /* 0x0000000408147825 */ /* 0x100fe400078e0210 */
[----:B------:R-:W3:Y:S04]  /*0640*/  LDG.E R24, desc[UR8][R18.64] ;  /* 0x0000000812187981 */ /* 0x000ee8000c1e1900 */
[----:B------:R-:W4:Y:S01]  /*0650*/  LDG.E R25, desc[UR8][R20.64] ;  /* 0x0000000814197981 */ /* 0x000f22000c1e1900 */
[----:B------:R-:W-:-:S03]  /*0660*/  IMAD.WIDE R22, R5, 0x4, R16 ;  /* 0x0000000405167825 */ /* 0x000fc600078e0210 */
[----:B------:R-:W5:Y:S04]  /*0670*/  LDG.E R31, desc[UR8][R16.64] ;  /* 0x00000008101f7981 */ /* 0x000f68000c1e1900 */
[----:B------:R-:W5:Y:S01]  /*0680*/  LDG.E R33, desc[UR8][R22.64] ;  /* 0x0000000816217981 */ /* 0x000f62000c1e1900 */
[----:B---3--:R-:W-:Y:S01]  /*0690*/  FADD R24, R24, R24 ;  /* 0x0000001818187221 */ /* 0x008fe20000000000 */
[----:B----4-:R-:W-:-:S04]  /*06a0*/  FADD R25, R25, R25 ;  /* 0x0000001919197221 */ /* 0x010fc80000000000 */
[----:B------:R-:W-:Y:S01]  /*06b0*/  FADD R35, R25, -R24 ;  /* 0x8000001819237221 */ /* 0x000fe20000000000 */
[----:B------:R-:W-:-:S05]  /*06c0*/  IMAD.WIDE R24, R5, 0x4, R14 ;  /* 0x0000000405187825 */ /* 0x000fca00078e020e */
[----:B------:R-:W3:Y:S01]  /*06d0*/  LDG.E R32, desc[UR8][R24.64] ;  /* 0x0000000818207981 */ /* 0x000ee2000c1e1900 */
[----:B--2---:R-:W-:Y:S01]  /*06e0*/  FADD R30, R30, R35 ;  /* 0x000000231e1e7221 */ /* 0x004fe20000000000 */
[----:B------:R-:W-:-:S03]  /*06f0*/  ISETP.NE.AND P2, PT, R27, RZ, PT ;  /* 0x000000ff1b00720c */ /* 0x000fc60003f45270 */
[----:B-----5:R-:W-:-:S04]  /*0700*/  FADD R30, -R33, R30 ;  /* 0x0000001e211e7221 */ /* 0x020fc80000000100 */
[----:B------:R-:W-:Y:S01]  /*0710*/  FADD R31, -R31, R30 ;  /* 0x0000001e1f1f7221 */ /* 0x000fe20000000100 */
[----:B------:R-:W-:-:S03]  /*0720*/  VIADD R30, R2, 0x4 ;  /* 0x00000004021e7836 */ /* 0x000fc60000000000 */
[----:B---3--:R-:W-:-:S05]  /*0730*/  FADD R31, R32, R31 ;  /* 0x0000001f201f7221 */ /* 0x008fca0000000000 */
[----:B------:R-:W-:-:S04]  /*0740*/  FSETP.GT.AND P1, PT, R31, R4, PT ;  /* 0x000000041f00720b */ /* 0x000fc80003f24000 */
[----:B------:R-:W-:Y:S01]  /*0750*/  FSEL R4, R31, R4, P1 ;  /* 0x000000041f047208 */ /* 0x000fe20000800000 */
[----:B------:R-:W-:Y:S08]  /*0760*/  @!P2 BRA `(.L_x_5) ;  /* 0x000000000084a947 */ /* 0x000ff00003800000 */
[----:B------:R-:W2:Y:S04]  /*0770*/  LDG.E R35, desc[UR8][R18.64+0x10] ;  /* 0x0000100812237981 */ /* 0x000ea8000c1e1900 */
[----:B------:R-:W3:Y:S01]  /*0780*/  LDG.E R36, desc[UR8][R20.64+0x10] ;  /* 0x0000100814247981 */ /* 0x000ee2000c1e1900 */
[----:B------:R-:W-:-:S03]  /*0790*/  ISETP.NE.AND P1, PT, R27, 0x4, PT ;  /* 0x000000041b00780c */ /* 0x000fc60003f25270 */
[----:B------:R-:W4:Y:S04]  /*07a0*/  LDG.E R31, desc[UR8][R14.64+0x10] ;  /* 0x000010080e1f7981 */ /* 0x000f28000c1e1900 */
[----:B------:R-:W5:Y:S06]  /*07b0*/  LDG.E R33, desc[UR8][R22.64+0x10] ;  /* 0x0000100816217981 */ /* 0x000f6c000c1e1900 */
[----:B------:R-:W5:Y:S04]  /*07c0*/  @P1 LDG.E R30, desc[UR8][R18.64+0x20] ;  /* 0x00002008121e1981 */ /* 0x000f68000c1e1900 */
[----:B------:R-:W5:Y:S04]  /*07d0*/  @P1 LDG.E R32, desc[UR8][R20.64+0x20] ;  /* 0x0000200814201981 */ /* 0x000f68000c1e1900 */
[----:B------:R0:W5:Y:S04]  /*07e0*/  @P1 LDG.E R34, desc[UR8][R14.64+0x20] ;  /* 0x000020080e221981 */ /* 0x000168000c1e1900 */
[----:B------:R-:W5:Y:S04]  /*07f0*/  @P1 LDG.E R18, desc[UR8][R16.64+0x20] ;  /* 0x0000200810121981 */ /* 0x000f68000c1e1900 */
[----:B------:R-:W5:Y:S01]  /*0800*/  @P1 LDG.E R19, desc[UR8][R24.64+0x20] ;  /* 0x0000200818131981 */ /* 0x000f62000c1e1900 */
[----:B--2---:R-:W-:-:S03]  /*0810*/  FADD R37, R35, R35 ;  /* 0x0000002323257221 */ /* 0x004fc60000000000 */
[----:B------:R-:W2:Y:S01]  /*0820*/  LDG.E R35, desc[UR8][R16.64+0x10] ;  /* 0x0000100810237981 */ /* 0x000ea2000c1e1900 */
[----:B---3--:R-:W-:-:S04]  /*0830*/  FADD R36, R36, R36 ;  /* 0x0000002424247221 */ /* 0x008fc80000000000 */
[----:B0-----:R-:W-:Y:S02]  /*0840*/  FADD R14, R36, -R37 ;  /* 0x80000025240e7221 */ /* 0x001fe40000000000 */
[----:B------:R-:W3:Y:S04]  /*0850*/  LDG.E R36, desc[UR8][R24.64+0x10] ;  /* 0x0000100818247981 */ /* 0x000ee8000c1e1900 */
[----:B------:R-:W3:Y:S01]  /*0860*/  @P1 LDG.E R37, desc[UR8][R22.64+0x20] ;  /* 0x0000200816251981 */ /* 0x000ee2000c1e1900 */
[----:B----4-:R-:W-:Y:S01]  /*0870*/  FADD R20, R31, R14 ;  /* 0x0000000e1f147221 */ /* 0x010fe20000000000 */
[----:B-----5:R-:W-:Y:S01]  /*0880*/  @P1 FADD R21, R30, R30 ;  /* 0x0000001e1e151221 */ /* 0x020fe20000000000 */
[----:B------:R-:W-:Y:S02]  /*0890*/  @P1 FADD R32, R32, R32 ;  /* 0x0000002020201221 */ /* 0x000fe40000000000 */
[----:B------:R-:W-:-:S02]  /*08a0*/  FADD R20, -R33, R20 ;  /* 0x0000001421147221 */ /* 0x000fc40000000100 */
[----:B------:R-:W-:-:S04]  /*08b0*/  @P1 FADD R21, R32, -R21 ;  /* 0x8000001520151221 */ /* 0x000fc80000000000 */
[----:B------:R-:W-:Y:S01]  /*08c0*/  @P1 FADD R34, R34, R21 ;  /* 0x0000001522221221 */ /* 0x000fe20000000000 */
[C---:B------:R-:W-:Y:S01]  /*08d0*/  IADD3 R30, PT, PT, R2.reuse, 0x8, RZ ;  /* 0x00000008021e7810 */ /* 0x040fe20007ffe0ff */
[----:B------:R-:W-:Y:S02]  /*08e0*/  @P1 VIADD R30, R2, 0xc ;  /* 0x0000000c021e1836 */ /* 0x000fe40000000000 */
[----:B--2---:R-:W-:-:S04]  /*08f0*/  FADD R35, -R35, R20 ;  /* 0x0000001423237221 */ /* 0x004fc80000000100 */
[----:B---3--:R-:W-:Y:S01]  /*0900*/  FADD R35, R36, R35 ;  /* 0x0000002324237221 */ /* 0x008fe20000000000 */
[----:B------:R-:W-:-:S04]  /*0910*/  @P1 FADD R37, -R37, R34 ;  /* 0x0000002225251221 */ /* 0x000fc80000000100 */
[----:B------:R-:W-:Y:S01]  /*0920*/  FSETP.GT.AND P2, PT, R35, R4, PT ;  /* 0x000000042300720b */ /* 0x000fe20003f44000 */
[----:B------:R-:W-:-:S03]  /*0930*/  @P1 FADD R18, -R18, R37 ;  /* 0x0000002512121221 */ /* 0x000fc60000000100 */
[----:B------:R-:W-:Y:S01]  /*0940*/  FSEL R4, R35, R4, P2 ;  /* 0x0000000423047208 */ /* 0x000fe20001000000 */
[----:B------:R-:W-:-:S05]  /*0950*/  @P1 FADD R19, R19, R18 ;  /* 0x0000001213131221 */ /* 0x000fca0000000000 */
[----:B------:R-:W-:-:S04]  /*0960*/  @P1 FSETP.GT.AND P2, PT, R19, R4, PT ;  /* 0x000000041300120b */ /* 0x000fc80003f44000 */
[----:B------:R-:W-:-:S09]  /*0970*/  @P1 FSEL R4, R19, R4, P2 ;  /* 0x0000000413041208 */ /* 0x000fd20001000000 */
.L_x_5:
[----:B------:R-:W-:Y:S05]  /*0980*/  BSYNC.RECONVERGENT B1 ;  /* 0x0000000000017941 */ /* 0x000fea0003800200 */
.L_x_4:
[----:B------:R-:W-:Y:S04]  /*0990*/  BSSY.RECONVERGENT B1, `(.L_x_6) ;  /* 0x0000053000017945 */ /* 0x000fe80003800200 */
[----:B------:R-:W-:Y:S05]  /*09a0*/  @!P0 BRA `(.L_x_7) ;  /* 0x0000000400448947 */ /* 0x000fea0003800000 */
.L_x_8:
[--C-:B------:R-:W-:Y:S01]  /*09b0*/  SHF.R.S32.HI R31, RZ, 0x1f, R30.reuse ;  /* 0x0000001fff1f7819 */ /* 0x100fe2000001141e */
[----:B------:R-:W-:Y:S02]  /*09c0*/  IMAD R15, R28, UR14, RZ ;  /* 0x0000000e1c0f7c24 */ /* 0x000fe4000f8e02ff */
[----:B------:R-:W-:Y:S02]  /*09d0*/  IMAD R17, R29, UR14, RZ ;  /* 0x0000000e1d117c24 */ /* 0x000fe4000f8e02ff */
[C---:B------:R-:W-:Y:S02]  /*09e0*/  IMAD R19, R6.reuse, UR15, R15 ;  /* 0x0000000f06137c24 */ /* 0x040fe4000f8e020f */
[----:B------:R-:W-:-:S04]  /*09f0*/  IMAD.WIDE.U32 R14, R6, UR14, R30 ;  /* 0x0000000e060e7c25 */ /* 0x000fc8000f8e001e */
[C---:B------:R-:W-:Y:S01]  /*0a00*/  IMAD R21, R26.reuse, UR15, R17 ;  /* 0x0000000f1a157c24 */ /* 0x040fe2000f8e0211 */
[----:B------:R-:W-:Y:S01]  /*0a10*/  IADD3 R19, PT, PT, R19, R15, RZ ;  /* 0x0000000f13137210 */ /* 0x000fe20007ffe0ff */
[----:B------:R-:W-:Y:S01]  /*0a20*/  IMAD.WIDE.U32 R16, R26, UR14, R30 ;  /* 0x0000000e1a107c25 */ /* 0x000fe2000f8e001e */
[----:B------:R-:W-:-:S03]  /*0a30*/  LEA R20, P0, R14, UR12, 0x2 ;  /* 0x0000000c0e147c11 */ /* 0x000fc6000f8010ff */
[----:B------:R-:W-:Y:S01]  /*0a40*/  IMAD.IADD R15, R21, 0x1, R17 ;  /* 0x00000001150f7824 */ /* 0x000fe200078e0211 */
[----:B------:R-:W-:Y:S02]  /*0a50*/  LEA R18, P1, R16, UR12, 0x2 ;  /* 0x0000000c10127c11 */ /* 0x000fe4000f8210ff */
[----:B------:R-:W-:Y:S02]  /*0a60*/  LEA.HI.X R21, R14, UR13, R19, 0x2, P0 ;  /* 0x0000000d0e157c11 */ /* 0x000fe400080f1413 */
[----:B------:R-:W-:Y:S01]  /*0a70*/  LEA.HI.X R19, R16, UR13, R15, 0x2, P1 ;  /* 0x0000000d10137c11 */ /* 0x000fe200088f140f */
[C---:B------:R-:W-:Y:S02]  /*0a80*/  IMAD.WIDE R16, R8.reuse, 0x4, R20 ;  /* 0x0000000408107825 */ /* 0x040fe400078e0214 */
[----:B------:R-:W2:Y:S02]  /*0a90*/  LDG.E R31, desc[UR8][R20.64] ;  /* 0x00000008141f7981 */ /* 0x000ea4000c1e1900 */
[----:B------:R-:W-:-:S02]  /*0aa0*/  IMAD.WIDE R14, R8, 0x4, R18 ;  /* 0x00000004080e7825 */ /* 0x000fc400078e0212 */
[----:B------:R-:W3:Y:S04]  /*0ab0*/  LDG.E R25, desc[UR8][R16.64] ;  /* 0x0000000810197981 */ /* 0x000ee8000c1e1900 */
[----:B------:R-:W4:Y:S04]  /*0ac0*/  LDG.E R32, desc[UR8][R14.64] ;  /* 0x000000080e207981 */ /* 0x000f28000c1e1900 */
[----:B------:R-:W5:Y:S04]  /*0ad0*/  LDG.E R23, desc[UR8][R16.64+0x10] ;  /* 0x0000100810177981 */ /* 0x000f68000c1e1900 */
[----:B------:R-:W2:Y:S04]  /*0ae0*/  LDG.E R22, desc[UR8][R14.64+0x10] ;  /* 0x000010080e167981 */ /* 0x000ea8000c1e1900 */
[----:B------:R-:W2:Y:S04]  /*0af0*/  LDG.E R37, desc[UR8][R16.64+0x20] ;  /* 0x0000200810257981 */ /* 0x000ea8000c1e1900 */
[----:B------:R-:W2:Y:S04]  /*0b00*/  LDG.E R36, desc[UR8][R14.64+0x20] ;  /* 0x000020080e247981 */ /* 0x000ea8000c1e1900 */
[----:B------:R0:W2:Y:S04]  /*0b10*/  LDG.E R24, desc[UR8][R16.64+0x30] ;  /* 0x0000300810187981 */ /* 0x0000a8000c1e1900 */
[----:B------:R-:W2:Y:S01]  /*0b20*/  LDG.E R34, desc[UR8][R20.64+0x20] ;  /* 0x0000200814227981 */ /* 0x000ea2000c1e1900 */
[----:B---3--:R-:W-:-:S03]  /*0b30*/  FADD R33, R25, R25 ;  /* 0x0000001919217221 */ /* 0x008fc60000000000 */
[----:B------:R1:W3:Y:S01]  /*0b40*/  LDG.E R25, desc[UR8][R14.64+0x30] ;  /* 0x000030080e197981 */ /* 0x0002e2000c1e1900 */
[----:B----4-:R-:W-:-:S04]  /*0b50*/  FADD R32, R32, R32 ;  /* 0x0000002020207221 */ /* 0x010fc80000000000 */
[----:B0-----:R-:W-:Y:S01]  /*0b60*/  FADD R17, R32, -R33 ;  /* 0x8000002120117221 */ /* 0x001fe20000000000 */
[----:B-----5:R-:W-:Y:S01]  /*0b70*/  FADD R33, R23, R23 ;  /* 0x0000001717217221 */ /* 0x020fe20000000000 */
[----:B--2---:R-:W-:Y:S01]  /*0b80*/  FADD R32, R22, R22 ;  /* 0x0000001616207221 */ /* 0x004fe20000000000 */
[----:B------:R-:W-:-:S05]  /*0b90*/  IMAD.WIDE R22, R5, 0x4, R18 ;  /* 0x0000000405167825 */ /* 0x000fca00078e0212 */
[----:B------:R-:W2:Y:S01]  /*0ba0*/  LDG.E R35, desc[UR8][R22.64] ;  /* 0x0000000816237981 */ /* 0x000ea2000c1e1900 */
[----:B------:R-:W-:-:S03]  /*0bb0*/  FADD R32, R32, -R33 ;  /* 0x8000002120207221 */ /* 0x000fc60000000000 */
[----:B------:R-:W4:Y:S04]  /*0bc0*/  LDG.E R33, desc[UR8][R20.64+0x10] ;  /* 0x0000100814217981 */ /* 0x000f28000c1e1900 */
[----:B------:R-:W5:Y:S01]  /*0bd0*/  LDG.E R16, desc[UR8][R22.64+0x10] ;  /* 0x0000100816107981 */ /* 0x000f62000c1e1900 */
[----:B-1----:R-:W-:-:S03]  /*0be0*/  FADD R14, R31, R17 ;  /* 0x000000111f0e7221 */ /* 0x002fc60000000000 */
[----:B------:R-:W3:Y:S01]  /*0bf0*/  LDG.E R31, desc[UR8][R18.64] ;  /* 0x00000008121f7981 */ /* 0x000ee2000c1e1900 */
[----:B------:R-:W-:Y:S01]  /*0c00*/  FADD R37, R37, R37 ;  /* 0x0000002525257221 */ /* 0x000fe20000000000 */
[----:B------:R-:W-:Y:S02]  /*0c10*/  FADD R36, R36, R36 ;  /* 0x0000002424247221 */ /* 0x000fe40000000000 */
[----:B------:R-:W3:Y:S02]  /*0c20*/  LDG.E R17, desc[UR8][R22.64+0x20] ;  /* 0x0000200816117981 */ /* 0x000ee4000c1e1900 */
[----:B------:R-:W-:Y:S02]  /*0c30*/  FADD R15, R36, -R37 ;  /* 0x80000025240f7221 */ /* 0x000fe40000000000 */
[----:B------:R-:W3:Y:S02]  /*0c40*/  LDG.E R36, desc[UR8][R22.64+0x30] ;  /* 0x0000300816247981 */ /* 0x000ee4000c1e1900 */
[----:B------:R-:W-:-:S02]  /*0c50*/  FADD R34, R34, R15 ;  /* 0x0000000f22227221 */ /* 0x000fc40000000000 */
[----:B------:R-:W3:Y:S01]  /*0c60*/  LDG.E R37, desc[UR8][R18.64+0x20] ;  /* 0x0000200812257981 */ /* 0x000ee2000c1e1900 */
[----:B--2---:R-:W-:Y:S01]  /*0c70*/  FADD R35, -R35, R14 ;  /* 0x0000000e23237221 */ /* 0x004fe20000000100 */
[----:B------:R-:W-:-:S04]  /*0c80*/  IMAD.WIDE R14, R5, 0x4, R20 ;  /* 0x00000004050e7825 */ /* 0x000fc800078e0214 */
[----:B----4-:R-:W-:Y:S01]  /*0c90*/  FADD R33, R33, R32 ;  /* 0x0000002021217221 */ /* 0x010fe20000000000 */
[----:B------:R-:W2:Y:S04]  /*0ca0*/  LDG.E R22, desc[UR8][R14.64] ;  /* 0x000000080e167981 */ /* 0x000ea8000c1e1900 */
[----:B------:R-:W4:Y:S01]  /*0cb0*/  LDG.E R32, desc[UR8][R20.64+0x30] ;  /* 0x0000300814207981 */ /* 0x000f22000c1e1900 */
[----:B-----5:R-:W-:-:S03]  /*0cc0*/  FADD R33, -R16, R33 ;  /* 0x0000002110217221 */ /* 0x020fc60000000100 */
[----:B------:R-:W5:Y:S04]  /*0cd0*/  LDG.E R16, desc[UR8][R14.64+0x10] ;  /* 0x000010080e107981 */ /* 0x000f68000c1e1900 */
[----:B------:R-:W5:Y:S04]  /*0ce0*/  LDG.E R23, desc[UR8][R14.64+0x20] ;  /* 0x000020080e177981 */ /* 0x000f68000c1e1900 */
[----:B------:R-:W5:Y:S01]  /*0cf0*/  LDG.E R20, desc[UR8][R18.64+0x10] ;  /* 0x0000100812147981 */ /* 0x000f62000c1e1900 */
[----:B---3--:R-:W-:-:S03]  /*0d00*/  FADD R35, -R31, R35 ;  /* 0x000000231f237221 */ /* 0x008fc60000000100 */
[----:B------:R-:W3:Y:S04]  /*0d10*/  LDG.E R21, desc[UR8][R18.64+0x30] ;  /* 0x0000300812157981 */ /* 0x000ee8000c1e1900 */
[----:B------:R0:W3:Y:S01]  /*0d20*/  LDG.E R31, desc[UR8][R14.64+0x30] ;  /* 0x000030080e1f7981 */ /* 0x0000e2000c1e1900 */
[----:B------:R-:W-:Y:S01]  /*0d30*/  FADD R24, R24, R24 ;  /* 0x0000001818187221 */ /* 0x000fe20000000000 */
[----:B------:R-:W-:Y:S01]  /*0d40*/  FADD R25, R25, R25 ;  /* 0x0000001919197221 */ /* 0x000fe20000000000 */
[----:B------:R-:W-:Y:S01]  /*0d50*/  FADD R34, -R17, R34 ;  /* 0x0000002211227221 */ /* 0x000fe20000000100 */
[----:B------:R-:W-:Y:S02]  /*0d60*/  IADD3 R30, PT, PT, R30, 0x10, RZ ;  /* 0x000000101e1e7810 */ /* 0x000fe40007ffe0ff */
[----:B------:R-:W-:Y:S01]  /*0d70*/  FADD R25, R25, -R24 ;  /* 0x8000001819197221 */ /* 0x000fe20000000000 */
[----:B------:R-:W-:-:S02]  /*0d80*/  FADD R34, -R37, R34 ;  /* 0x0000002225227221 */ /* 0x000fc40000000100 */
[----:B0-----:R-:W-:-:S05]  /*0d90*/  IMAD.IADD R14, R5, 0x1, R30 ;  /* 0x00000001050e7824 */ /* 0x001fca00078e021e */
[----:B------:R-:W-:Y:S01]  /*0da0*/  ISETP.GE.AND P1, PT, R14, R7, PT ;  /* 0x000000070e00720c */ /* 0x000fe20003f26270 */
[----:B--2---:R-:W-:-:S05]  /*0db0*/  FADD R35, R22, R35 ;  /* 0x0000002316237221 */ /* 0x004fca0000000000 */
[----:B------:R-:W-:Y:S01]  /*0dc0*/  FSETP.GT.AND P0, PT, R35, R4, PT ;  /* 0x000000042300720b */ /* 0x000fe20003f04000 */
[----:B----4-:R-:W-:-:S03]  /*0dd0*/  FADD R25, R32, R25 ;  /* 0x0000001920197221 */ /* 0x010fc60000000000 */
[----:B------:R-:W-:Y:S01]  /*0de0*/  FSEL R4, R35, R4, P0 ;  /* 0x0000000423047208 */ /* 0x000fe20000000000 */
[----:B-----5:R-:W-:-:S04]  /*0df0*/  FADD R33, -R20, R33 ;  /* 0x0000002114217221 */ /* 0x020fc80000000100 */
[----:B------:R-:W-:Y:S01]  /*0e00*/  FADD R33, R16, R33 ;  /* 0x0000002110217221 */ /* 0x000fe20000000000 */
[----:B------:R-:W-:Y:S01]  /*0e10*/  FADD R36, -R36, R25 ;  /* 0x0000001924247221 */ /* 0x000fe20000000100 */
[----:B------:R-:W-:-:S03]  /*0e20*/  FADD R23, R23, R34 ;  /* 0x0000002217177221 */ /* 0x000fc60000000000 */
[----:B------:R-:W-:Y:S01]  /*0e30*/  FSETP.GT.AND P0, PT, R33, R4, PT ;  /* 0x000000042100720b */ /* 0x000fe20003f04000 */
[----:B---3--:R-:W-:-:S03]  /*0e40*/  FADD R36, -R21, R36 ;  /* 0x0000002415247221 */ /* 0x008fc60000000100 */
[----:B------:R-:W-:Y:S01]  /*0e50*/  FSEL R4, R33, R4, P0 ;  /* 0x0000000421047208 */ /* 0x000fe20000000000 */
[----:B------:R-:W-:-:S03]  /*0e60*/  FADD R31, R31, R36 ;  /* 0x000000241f1f7221 */ /* 0x000fc60000000000 */
[----:B------:R-:W-:-:S04]  /*0e70*/  FSETP.GT.AND P0, PT, R23, R4, PT ;  /* 0x000000041700720b */ /* 0x000fc80003f04000 */
[----:B------:R-:W-:-:S04]  /*0e80*/  FSEL R4, R23, R4, P0 ;  /* 0x0000000417047208 */ /* 0x000fc80000000000 */
[----:B------:R-:W-:-:S04]  /*0e90*/  FSETP.GT.AND P0, PT, R31, R4, PT ;  /* 0x000000041f00720b */ /* 0x000fc80003f04000 */
[----:B------:R-:W-:Y:S01]  /*0ea0*/  FSEL R4, R31, R4, P0 ;  /* 0x000000041f047208 */ /* 0x000fe20000000000 */
[----:B------:R-:W-:Y:S08]  /*0eb0*/  @!P1 BRA `(.L_x_8) ;  /* 0xfffffff800bc9947 */ /* 0x000ff0000383ffff */
.L_x_7:
[----:B------:R-:W-:Y:S05]  /*0ec0*/  BSYNC.RECONVERGENT B1 ;  /* 0x0000000000017941 */ /* 0x000fea0003800200 */
.L_x_6:
[----:B------:R-:W-:-:S04]  /*0ed0*/  IADD3 R6, PT, PT, R6, 0x4, RZ ;  /* 0x0000000406067810 */ /* 0x000fc80007ffe0ff */
[----:B------:R-:W-:-:S04]  /*0ee0*/  IADD3 R26, PT, PT, R3, R6, RZ ;  /* 0x00000006031a7210 */ /* 0x000fc80007ffe0ff */
[----:B------:R-:W-:-:S13]  /*0ef0*/  ISETP.GE.AND P0, PT, R26, R11, PT ;  /* 0x0000000b1a00720c */ /* 0x000fda0003f06270 */
[----:B------:R-:W-:Y:S05]  /*0f00*/  @!P0 BRA `(.L_x_9) ;  /* 0xfffffff400688947 */ /* 0x000fea000383ffff */
[----:B------:R-:W-:Y:S05]  /*0f10*/  BSYNC.RECONVERGENT B0 ;  /* 0x0000000000007941 */ /* 0x000fea0003800200 */
.L_x_3:
[----:B------:R-:W0:Y:S01]  /*0f20*/  LDC.64 R2, c[0x0][0x3b0] ;  /* 0x0000ec00ff027b82 */ /* 0x000e220000000a00 */
[----:B------:R-:W-:Y:S01]  /*0f30*/  FSETP.GT.AND P0, PT, R4, 150, PT ;  /* 0x431600000400780b */ /* 0x000fe20003f04000 */
[----:B0-----:R-:W-:-:S05]  /*0f40*/  IMAD.WIDE R2, R0, 0x4, R2 ;  /* 0x0000000400027825 */ /* 0x001fca00078e0202 */
[----:B------:R0:W-:Y:S07]  /*0f50*/  STG.E desc[UR8][R2.64], R4 ;  /* 0x0000000402007986 */ /* 0x0001ee000c101908 */
[----:B------:R-:W-:Y:S05]  /*0f60*/  @!P0 EXIT ;  /* 0x000000000000894d */ /* 0x000fea0003800000 */
[----:B0-----:R-:W0:Y:S01]  /*0f70*/  LDC R4, c[0x0][0x398] ;  /* 0x0000e600ff047b82 */ /* 0x001e220000000800 */
[----:B------:R-:W-:-:S07]  /*0f80*/  IMAD.MOV.U32 R5, RZ, RZ, 0x1 ;  /* 0x00000001ff057424 */ /* 0x000fce00078e00ff */
[----:B------:R-:W1:Y:S01]  /*0f90*/  LDC.64 R2, c[0x0][0x3a8] ;  /* 0x0000ea00ff027b82 */ /* 0x000e620000000a00 */
[----:B0-----:R-:W-:Y:S01]  /*0fa0*/  ISETP.GE.AND P0, PT, R4, 0x1, PT ;  /* 0x000000010400780c */ /* 0x001fe20003f06270 */
[----:B-1----:R-:W-:-:S05]  /*0fb0*/  IMAD.WIDE R2, R0, 0x4, R2 ;  /* 0x0000000400027825 */ /* 0x002fca00078e0202 */
[----:B------:R0:W-:Y:S07]  /*0fc0*/  STG.E desc[UR8][R2.64], R5 ;  /* 0x0000000502007986 */ /* 0x0001ee000c101908 */
[----:B------:R-:W-:Y:S05]  /*0fd0*/  @!P0 EXIT ;  /* 0x000000000000894d */ /* 0x000fea0003800000 */
[----:B------:R-:W1:Y:S01]  /*0fe0*/  LDCU.64 UR6, c[0x0][0x388] ;  /* 0x00007100ff0677ac */ /* 0x000e620008000a00 */
[----:B------:R-:W-:Y:S01]  /*0ff0*/  LOP3.LUT R7, R4, 0x7, RZ, 0xc0, !PT ;  /* 0x0000000704077812 */ /* 0x000fe200078ec0ff */
[----:B------:R-:W-:-:S03]  /*1000*/  UMOV UR4, URZ ;  /* 0x000000ff00047c82 */ /* 0x000fc60008000000 */
[----:B------:R-:W-:-:S04]  /*1010*/  IADD3 R0, PT, PT, R7, -0x1, RZ ;  /* 0xffffffff07007810 */ /* 0x000fc80007ffe0ff */
[----:B------:R-:W-:Y:S02]  /*1020*/  ISETP.GE.U32.AND P0, PT, R0, 0x3, PT ;  /* 0x000000030000780c */ /* 0x000fe40003f06070 */
[C---:B------:R-:W-:Y:S02]  /*1030*/  LOP3.LUT R0, R4.reuse, 0x7ffffff8, RZ, 0xc0, !PT ;  /* 0x7ffffff804007812 */ /* 0x040fe400078ec0ff */
[----:B------:R-:W-:Y:S02]  /*1040*/  LOP3.LUT R4, R4, 0x3, RZ, 0xc0, !PT ;  /* 0x0000000304047812 */ /* 0x000fe400078ec0ff */
[----:B0-----:R-:W-:Y:S01]  /*1050*/  IADD3 R5, PT, PT, -R0, RZ, RZ ;  /* 0x000000ff00057210 */ /* 0x001fe20007ffe1ff */
[----:B-1----:R-:W-:Y:S02]  /*1060*/  USHF.L.U64.HI UR7, UR6, 0x2, UR7 ;  /* 0x0000000206077899 */ /* 0x002fe40008010207 */
[----:B------:R-:W-:-:S12]  /*1070*/  USHF.L.U32 UR6, UR6, 0x2, URZ ;  /* 0x0000000206067899 */ /* 0x000fd800080006ff */
.L_x_15:
[----:B0-----:R-:W0:Y:S01]  /*1080*/  LDCU UR14, c[0x0][0x398] ;  /* 0x00007300ff0e77ac */ /* 0x001e220008000800 */
[----:B------:R-:W-:Y:S01]  /*1090*/  IMAD.MOV.U32 R6, RZ, RZ, RZ ;  /* 0x000000ffff067224 */ /* 0x000fe200078e00ff */
[----:B0-----:R-:W-:-:S09]  /*10a0*/  UISETP.GE.U32.AND UP0, UPT, UR14, 0x8, UPT ;  /* 0x000000080e00788c */ /* 0x001fd2000bf06070 */
[----:B-123--:R-:W-:Y:S05]  /*10b0*/  BRA.U !UP0, `(.L_x_10) ;  /* 0x0000000508187547 */ /* 0x00efea000b800000 */
[----:B------:R-:W-:Y:S01]  /*10c0*/  UIMAD.WIDE.U32 UR10, UR6, UR4, URZ ;  /* 0x00000004060a72a5 */ /* 0x000fe2000f8e00ff */
[----:B------:R-:W-:Y:S01]  /*10d0*/  IMAD.MOV.U32 R6, RZ, RZ, R5 ;  /* 0x000000ffff067224 */ /* 0x000fe200078e0005 */
[----:B------:R-:W-:Y:S01]  /*10e0*/  UIMAD UR5, UR7, UR4, URZ ;  /* 0x00000004070572a4 */ /* 0x000fe2000f8e02ff */
[----:B------:R-:W0:Y:S03]  /*10f0*/  LDCU.64 UR12, c[0x0][0x3b8] ;  /* 0x00007700ff0c77ac */ /* 0x000e260008000a00 */
[----:B------:R-:W-:Y:S01]  /*1100*/  MOV R3, UR11 ;  /* 0x0000000b00037c02 */ /* 0x000fe20008000f00 */
[----:B------:R-:W-:Y:S01]  /*1110*/  UIADD3 UR5, UPT, UPT, UR11, UR5, URZ ;  /* 0x000000050b057290 */ /* 0x000fe2000fffe0ff */
[----:B------:R-:W-:-:S05]  /*1120*/  MOV R2, UR10 ;  /* 0x0000000a00027c02 */ /* 0x000fca0008000f00 */
[----:B------:R-:W-:-:S07]  /*1130*/  MOV R3, UR5 ;  /* 0x0000000500037c02 */ /* 0x000fce0008000f00 */
.L_x_11:
[----:B--2---:R-:W2:Y:S02]  /*1140*/  LDG.E R9, desc[UR8][R12.64] ;  /* 0x000000080c097981 */ /* 0x004ea4000c1e1900 */
[----:B--2---:R-:W-:-:S03]  /*1150*/  IMAD.WIDE R8, R9, 0x4, R2 ;  /* 0x0000000409087825 */ /* 0x004fc600078e0202 */
[----:B0-----:R-:W-:-:S04]  /*1160*/  IADD3 R8, P1, PT, R8, UR12, RZ ;  /* 0x0000000c08087c10 */ /* 0x001fc8000ff3e0ff */
[----:B------:R-:W-:-:S05]  /*1170*/  IADD3.X R9, PT, PT, R9, UR13, RZ, P1, !PT ;  /* 0x0000000d09097c10 */ /* 0x000fca0008ffe4ff */
[----:B------:R-:W2:Y:S02]  /*1180*/  LDG.E R10, desc[UR8][R8.64] ;  /* 0x00000008080a7981 */ /* 0x000ea4000c1e1900 */
[----:B--2---:R-:W-:-:S05]  /*1190*/  FADD R17, R10, 1 ;  /* 0x3f8000000a117421 */ /* 0x004fca0000000000 */
[----:B------:R0:W-:Y:S04]  /*11a0*/  STG.E desc[UR8][R8.64], R17 ;  /* 0x0000001108007986 */ /* 0x0001e8000c101908 */
[----:B------:R-:W2:Y:S02]  /*11b0*/  LDG.E R11, desc[UR8][R12.64] ;  /* 0x000000080c0b7981 */ /* 0x000ea4000c1e1900 */
[----:B--2---:R-:W-:-:S03]  /*11c0*/  IMAD.WIDE R10, R11, 0x4, R2 ;  /* 0x000000040b0a7825 */ /* 0x004fc600078e0202 */
[----:B------:R-:W-:-:S04]  /*11d0*/  IADD3 R10, P1, PT, R10, UR12, RZ ;  /* 0x0000000c0a0a7c10 */ /* 0x000fc8000ff3e0ff */
        /* <DEDUP_REMOVED lines=8> */
[----:B0-----:R-:W2:Y:S02]  /*1260*/  LDG.E R8, desc[UR8][R14.64+0x8] ;  /* 0x000008080e087981 */ /* 0x001ea4000c1e1900 */
[----:B--2---:R-:W-:-:S05]  /*1270*/  FADD R17, R8, 1 ;  /* 0x3f80000008117421 */ /* 0x004fca0000000000 */
[----:B------:R0:W-:Y:S04]  /*1280*/  STG.E desc[UR8][R14.64+0x8], R17 ;  /* 0x000008110e007986 */ /* 0x0001e8000c101908 */
[----:B------:R-:W2:Y:S02]  /*1290*/  LDG.E R9, desc[UR8][R12.64] ;  /* 0x000000080c097981 */ /* 0x000ea4000c1e1900 */
[----:B--2---:R-:W-:-:S03]  /*12a0*/  IMAD.WIDE R8, R9, 0x4, R2 ;  /* 0x0000000409087825 */ /* 0x004fc600078e0202 */
[----:B------:R-:W-:-:S04]  /*12b0*/  IADD3 R8, P1, PT, R8, UR12, RZ ;  /* 0x0000000c08087c10 */ /* 0x000fc8000ff3e0ff */
[----:B------:R-:W-:-:S05]  /*12c0*/  IADD3.X R9, PT, PT, R9, UR13, RZ, P1, !PT ;  /* 0x0000000d09097c10 */ /* 0x000fca0008ffe4ff */
[----:B-1----:R-:W2:Y:S02]  /*12d0*/  LDG.E R10, desc[UR8][R8.64+0xc] ;  /* 0x00000c08080a7981 */ /* 0x002ea4000c1e1900 */
        /* <DEDUP_REMOVED lines=23> */
[----:B------:R-:W3:Y:S02]  /*1450*/  LDG.E R11, desc[UR8][R12.64] ;  /* 0x000000080c0b7981 */ /* 0x000ee4000c1e1900 */
[----:B---3--:R-:W-:-:S03]  /*1460*/  IMAD.WIDE R10, R11, 0x4, R2 ;  /* 0x000000040b0a7825 */ /* 0x008fc600078e0202 */
[----:B------:R-:W-:-:S04]  /*1470*/  IADD3 R10, P1, PT, R10, UR12, RZ ;  /* 0x0000000c0a0a7c10 */ /* 0x000fc8000ff3e0ff */
[----:B------:R-:W-:-:S05]  /*1480*/  IADD3.X R11, PT, PT, R11, UR13, RZ, P1, !PT ;  /* 0x0000000d0b0b7c10 */ /* 0x000fca0008ffe4ff */
[----:B-1----:R-:W3:Y:S01]  /*1490*/  LDG.E R14, desc[UR8][R10.64+0x1c] ;  /* 0x00001c080a0e7981 */ /* 0x002ee2000c1e1900 */
[----:B------:R-:W-:Y:S02]  /*14a0*/  IADD3 R6, PT, PT, R6, 0x8, RZ ;  /* 0x0000000806067810 */ /* 0x000fe40007ffe0ff */
[----:B------:R-:W-:Y:S02]  /*14b0*/  IADD3 R2, P2, PT, R2, 0x20, RZ ;  /* 0x0000002002027810 */ /* 0x000fe40007f5e0ff */
[----:B------:R-:W-:-:S03]  /*14c0*/  ISETP.NE.AND P1, PT, R6, RZ, PT ;  /* 0x000000ff0600720c */ /* 0x000fc60003f25270 */
[----:B------:R-:W-:Y:S02]  /*14d0*/  IMAD.X R3, RZ, RZ, R3, P2 ;  /* 0x000000ffff037224 */ /* 0x000fe400010e0603 */
[----:B---3--:R-:W-:-:S05]  /*14e0*/  FADD R15, R14, 1 ;  /* 0x3f8000000e0f7421 */ /* 0x008fca0000000000 */
[----:B------:R2:W-:Y:S03]  /*14f0*/  STG.E desc[UR8][R10.64+0x1c], R15 ;  /* 0x00001c0f0a007986 */ /* 0x0005e6000c101908 */
[----:B------:R-:W-:Y:S05]  /*1500*/  @P1 BRA `(.L_x_11) ;  /* 0xfffffffc000c1947 */ /* 0x000fea000383ffff */
[----:B------:R-:W-:-:S07]  /*1510*/  MOV R6, R0 ;  /* 0x0000000000067202 */ /* 0x000fce0000000f00 */
.L_x_10:
[----:B------:R-:W-:-:S13]  /*1520*/  ISETP.NE.AND P1, PT, R7, RZ, PT ;  /* 0x000000ff0700720c */ /* 0x000fda0003f25270 */
[----:B------:R-:W-:Y:S05]  /*1530*/  @!P1 BRA `(.L_x_12) ;  /* 0x00000004004c9947 */ /* 0x000fea0003800000 */
[----:B------:R-:W-:Y:S01]  /*1540*/  ISETP.NE.AND P1, PT, R4, RZ, PT ;  /* 0x000000ff0400720c */ /* 0x000fe20003f25270 */
[----:B------:R-:W-:-:S12]  /*1550*/  @!P0 BRA `(.L_x_13) ;  /* 0x00000000009c8947 */ /* 0x000fd80003800000 */
[----:B--2---:R-:W2:Y:S01]  /*1560*/  LDG.E R9, desc[UR8][R12.64] ;  /* 0x000000080c097981 */ /* 0x004ea2000c1e1900 */
[----:B------:R-:W0:Y:S01]  /*1570*/  LDC.64 R10, c[0x0][0x388] ;  /* 0x0000e200ff0a7b82 */ /* 0x000e220000000a00 */
[----:B------:R-:W1:Y:S01]  /*1580*/  LDCU.64 UR10, c[0x0][0x3b8] ;  /* 0x00007700ff0a77ac */ /* 0x000e620008000a00 */
[----:B------:R-:W-:Y:S01]  /*1590*/  MOV R2, R6 ;  /* 0x0000000600027202 */ /* 0x000fe20000000f00 */
[----:B------:R-:W-:-:S04]  /*15a0*/  IMAD.MOV.U32 R3, RZ, RZ, RZ ;  /* 0x000000ffff037224 */ /* 0x000fc800078e00ff */
[----:B0-----:R-:W-:-:S04]  /*15b0*/  IMAD.WIDE.U32 R2, R10, UR4, R2 ;  /* 0x000000040a027c25 */ /* 0x001fc8000f8e0002 */
[----:B------:R-:W-:Y:S01]  /*15c0*/  IMAD R16, R11, UR4, R3 ;  /* 0x000000040b107c24 */ /* 0x000fe2000f8e0203 */
[----:B--2---:R-:W-:-:S04]  /*15d0*/  IADD3 R3, P2, PT, R9, R2, RZ ;  /* 0x0000000209037210 */ /* 0x004fc80007f5e0ff */
[----:B------:R-:W-:Y:S02]  /*15e0*/  LEA.HI.X.SX32 R10, R9, R16, 0x1, P2 ;  /* 0x00000010090a7211 */ /* 0x000fe400010f0eff */
[----:B-1----:R-:W-:-:S04]  /*15f0*/  LEA R8, P2, R3, UR10, 0x2 ;  /* 0x0000000a03087c11 */ /* 0x002fc8000f8410ff */
[----:B------:R-:W-:-:S05]  /*1600*/  LEA.HI.X R9, R3, UR11, R10, 0x2, P2 ;  /* 0x0000000b03097c11 */ /* 0x000fca00090f140a */
[----:B------:R-:W2:Y:S02]  /*1610*/  LDG.E R3, desc[UR8][R8.64] ;  /* 0x0000000808037981 */ /* 0x000ea4000c1e1900 */
[----:B--2---:R-:W-:-:S05]  /*1620*/  FADD R3, R3, 1 ;  /* 0x3f80000003037421 */ /* 0x004fca0000000000 */
[----:B------:R0:W-:Y:S04]  /*1630*/  STG.E desc[UR8][R8.64], R3 ;  /* 0x0000000308007986 */ /* 0x0001e8000c101908 */
[----:B------:R-:W2:Y:S02]  /*1640*/  LDG.E R11, desc[UR8][R12.64] ;  /* 0x000000080c0b7981 */ /* 0x000ea4000c1e1900 */
[----:B--2---:R-:W-:-:S04]  /*1650*/  IADD3 R14, P2, PT, R11, R2, RZ ;  /* 0x000000020b0e7210 */ /* 0x004fc80007f5e0ff */
[----:B------:R-:W-:Y:S02]  /*1660*/  LEA.HI.X.SX32 R11, R11, R16, 0x1, P2 ;  /* 0x000000100b0b7211 */ /* 0x000fe400010f0eff */
[----:B------:R-:W-:-:S04]  /*1670*/  LEA R10, P2, R14, UR10, 0x2 ;  /* 0x0000000a0e0a7c11 */ /* 0x000fc8000f8410ff */
[----:B------:R-:W-:-:S05]  /*1680*/  LEA.HI.X R11, R14, UR11, R11, 0x2, P2 ;  /* 0x0000000b0e0b7c11 */ /* 0x000fca00090f140b */
[----:B------:R-:W2:Y:S02]  /*1690*/  LDG.E R14, desc[UR8][R10.64+0x4] ;  /* 0x000004080a0e7981 */ /* 0x000ea4000c1e1900 */
[----:B--2---:R-:W-:-:S05]  /*16a0*/  FADD R15, R14, 1 ;  /* 0x3f8000000e0f7421 */ /* 0x004fca0000000000 */
[----:B------:R1:W-:Y:S04]  /*16b0*/  STG.E desc[UR8][R10.64+0x4], R15 ;  /* 0x0000040f0a007986 */ /* 0x0003e8000c101908 */
[----:B------:R-:W2:Y:S02]  /*16c0*/  LDG.E R17, desc[UR8][R12.64] ;  /* 0x000000080c117981 */ /* 0x000ea4000c1e1900 */
[----:B--2---:R-:W-:-:S04]  /*16d0*/  IADD3 R14, P2, PT, R17, R2, RZ ;  /* 0x00000002110e7210 */ /* 0x004fc80007f5e0ff */
[----:B------:R-:W-:Y:S02]  /*16e0*/  LEA.HI.X.SX32 R17, R17, R16, 0x1, P2 ;  /* 0x0000001011117211 */ /* 0x000fe400010f0eff */
[----:B0-----:R-:W-:-:S04]  /*16f0*/  LEA R8, P2, R14, UR10, 0x2 ;  /* 0x0000000a0e087c11 */ /* 0x001fc8000f8410ff */
        /* <DEDUP_REMOVED lines=9> */
[----:B-1----:R-:W2:Y:S01]  /*1790*/  LDG.E R10, desc[UR8][R2.64+0xc] ;  /* 0x00000c08020a7981 */ /* 0x002ea2000c1e1900 */
[----:B------:R-:W-:Y:S01]  /*17a0*/  IADD3 R6, PT, PT, R6, 0x4, RZ ;  /* 0x0000000406067810 */ /* 0x000fe20007ffe0ff */
[----:B--2---:R-:W-:-:S05]  /*17b0*/  FADD R11, R10, 1 ;  /* 0x3f8000000a0b7421 */ /* 0x004fca0000000000 */
[----:B------:R0:W-:Y:S02]  /*17c0*/  STG.E desc[UR8][R2.64+0xc], R11 ;  /* 0x00000c0b02007986 */ /* 0x0001e4000c101908 */
.L_x_13:
[----:B------:R-:W-:Y:S05]  /*17d0*/  @!P1 BRA `(.L_x_12) ;  /* 0x0000000000a49947 */ /* 0x000fea0003800000 */
[----:B------:R-:W-:Y:S01]  /*17e0*/  ISETP.NE.AND P1, PT, R4, 0x1, PT ;  /* 0x000000010400780c */ /* 0x000fe20003f25270 */
[----:B------:R-:W-:-:S12]  /*17f0*/  ULOP3.LUT UP0, URZ, UR14, 0x1, URZ, 0xc0, !UPT ;  /* 0x000000010eff7892 */ /* 0x000fd8000f80c0ff */
[----:B------:R-:W-:Y:S05]  /*1800*/  @!P1 BRA `(.L_x_14) ;  /* 0x00000000005c9947 */ /* 0x000fea0003800000 */
[----:B0-2---:R-:W2:Y:S01]  /*1810*/  LDG.E R11, desc[UR8][R12.64] ;  /* 0x000000080c0b7981 */ /* 0x005ea2000c1e1900 */
        /* <DEDUP_REMOVED lines=18> */
[----:B------:R-:W2:Y:S01]  /*1940*/  LDG.E R10, desc[UR8][R8.64+0x4] ;  /* 0x00000408080a7981 */ /* 0x000ea2000c1e1900 */
[----:B------:R-:W-:Y:S01]  /*1950*/  IADD3 R6, PT, PT, R6, 0x2, RZ ;  /* 0x0000000206067810 */ /* 0x000fe20007ffe0ff */
[----:B--2---:R-:W-:-:S05]  /*1960*/  FADD R15, R10, 1 ;  /* 0x3f8000000a0f7421 */ /* 0x004fca0000000000 */
[----:B------:R1:W-:Y:S02]  /*1970*/  STG.E desc[UR8][R8.64+0x4], R15 ;  /* 0x0000040f08007986 */ /* 0x0003e4000c101908 */
.L_x_14:
[----:B------:R-:W-:Y:S05]  /*1980*/  BRA.U !UP0, `(.L_x_12) ;  /* 0x0000000108387547 */ /* 0x000fea000b800000 */
[----:B012---:R-:W2:Y:S01]  /*1990*/  LDG.E R9, desc[UR8][R12.64] ;  /* 0x000000080c097981 */ /* 0x007ea2000c1e1900 */
        /* <DEDUP_REMOVED lines=12> */
[----:B------:R3:W-:Y:S02]  /*1a60*/  STG.E desc[UR8][R2.64], R9 ;  /* 0x0000000902007986 */ /* 0x0007e4000c101908 */
.L_x_12:
[----:B------:R-:W-:-:S04]  /*1a70*/  UIADD3 UR4, UPT, UPT, UR4, 0x1, URZ ;  /* 0x0000000104047890 */ /* 0x000fc8000fffe0ff */
[----:B------:R-:W-:-:S09]  /*1a80*/  UISETP.NE.AND UP0, UPT, UR4, UR14, UPT ;  /* 0x0000000e0400728c */ /* 0x000fd2000bf05270 */
[----:B------:R-:W-:Y:S05]  /*1a90*/  BRA.U UP0, `(.L_x_15) ;  /* 0xfffffff500787547 */ /* 0x000fea000b83ffff */
[----:B------:R-:W-:Y:S05]  /*1aa0*/  EXIT ;  /* 0x000000000000794d */ /* 0x000fea0003800000 */
        .weak           $__internal_0_$__cuda_sm20_div_u64
        .type           $__internal_0_$__cuda_sm20_div_u64,@function
        .size           $__internal_0_$__cuda_sm20_div_u64,(.L_x_17 - $__internal_0_$__cuda_sm20_div_u64)
$__internal_0_$__cuda_sm20_div_u64:
[----:B------:R-:W0:Y:S01]  /*1ab0*/  LDCU.64 UR4, c[0x0][0x388] ;  /* 0x00007100ff0477ac */ /* 0x000e220008000a00 */
[----:B------:R-:W1:Y:S01]  /*1ac0*/  LDC.64 R2, c[0x0][0x388] ;  /* 0x0000e200ff027b82 */ /* 0x000e620000000a00 */
[----:B0-----:R-:W0:Y:S08]  /*1ad0*/  I2F.U64.RP R9, UR4 ;  /* 0x0000000400097d12 */ /* 0x001e300008309000 */
[----:B0-----:R-:W0:Y:S02]  /*1ae0*/  MUFU.RCP R9, R9 ;  /* 0x0000000900097308 */ /* 0x001e240000001000 */
[----:B0-----:R-:W-:-:S06]  /*1af0*/  IADD3 R6, PT, PT, R9, 0x1ffffffe, RZ ;  /* 0x1ffffffe09067810 */ /* 0x001fcc0007ffe0ff */
[----:B------:R-:W1:Y:S02]  /*1b00*/  F2I.U64.TRUNC R6, R6 ;  /* 0x0000000600067311 */ /* 0x000e64000020d800 */
[----:B-1----:R-:W-:-:S04]  /*1b10*/  IMAD.WIDE.U32 R10, R6, R2, RZ ;  /* 0x00000002060a7225 */ /* 0x002fc800078e00ff */
[----:B------:R-:W-:Y:S01]  /*1b20*/  IMAD R11, R6, R3, R11 ;  /* 0x00000003060b7224 */ /* 0x000fe200078e020b */
[----:B------:R-:W-:-:S03]  /*1b30*/  IADD3 R15, P0, PT, RZ, -R10, RZ ;  /* 0x8000000aff0f7210 */ /* 0x000fc60007f1e0ff */
[----:B------:R-:W-:Y:S02]  /*1b40*/  IMAD R11, R7, R2, R11 ;  /* 0x00000002070b7224 */ /* 0x000fe400078e020b */
[----:B------:R-:W-:-:S03]  /*1b50*/  IMAD.HI.U32 R10, R6, R15, RZ ;  /* 0x0000000f060a7227 */ /* 0x000fc600078e00ff */
[----:B------:R-:W-:Y:S01]  /*1b60*/  IADD3.X R17, PT, PT, RZ, ~R11, RZ, P0, !PT ;  /* 0x8000000bff117210 */ /* 0x000fe200007fe4ff */
[----:B------:R-:W-:-:S04]  /*1b70*/  IMAD.MOV.U32 R11, RZ, RZ, R6 ;  /* 0x000000ffff0b7224 */ /* 0x000fc800078e0006 */
[----:B------:R-:W-:-:S04]  /*1b80*/  IMAD.WIDE.U32 R10, P0, R6, R17, R10 ;  /* 0x00000011060a7225 */ /* 0x000fc8000780000a */
[C---:B------:R-:W-:Y:S02]  /*1b90*/  IMAD R19, R7.reuse, R17, RZ ;  /* 0x0000001107137224 */ /* 0x040fe400078e02ff */
[----:B------:R-:W-:-:S04]  /*1ba0*/  IMAD.HI.U32 R10, P1, R7, R15, R10 ;  /* 0x0000000f070a7227 */ /* 0x000fc8000782000a */
[----:B------:R-:W-:Y:S01]  /*1bb0*/  IMAD.HI.U32 R9, R7, R17, RZ ;  /* 0x0000001107097227 */ /* 0x000fe200078e00ff */
[----:B------:R-:W-:-:S04]  /*1bc0*/  IADD3 R11, P2, PT, R19, R10, RZ ;  /* 0x0000000a130b7210 */ /* 0x000fc80007f5e0ff */
[----:B------:R-:W-:Y:S01]  /*1bd0*/  IADD3.X R9, PT, PT, R9, R7, RZ, P0, !PT ;  /* 0x0000000709097210 */ /* 0x000fe200007fe4ff */
[----:B------:R-:W-:-:S03]  /*1be0*/  IMAD.WIDE.U32 R6, R11, R2, RZ ;  /* 0x000000020b067225 */ /* 0x000fc600078e00ff */
[----:B------:R-:W-:Y:S01]  /*1bf0*/  IADD3.X R9, PT, PT, RZ, RZ, R9, P2, P1 ;  /* 0x000000ffff097210 */ /* 0x000fe200017e2409 */
[----:B------:R-:W-:Y:S01]  /*1c00*/  IMAD R7, R11, R3, R7 ;  /* 0x000000030b077224 */ /* 0x000fe200078e0207 */
[----:B------:R-:W-:-:S03]  /*1c10*/  IADD3 R15, P0, PT, RZ, -R6, RZ ;  /* 0x80000006ff0f7210 */ /* 0x000fc60007f1e0ff */
[----:B------:R-:W-:Y:S02]  /*1c20*/  IMAD R7, R9, R2, R7 ;  /* 0x0000000209077224 */ /* 0x000fe400078e0207 */
[----:B------:R-:W-:-:S03]  /*1c30*/  IMAD.HI.U32 R10, R11, R15, RZ ;  /* 0x0000000f0b0a7227 */ /* 0x000fc600078e00ff */
[----:B------:R-:W-:Y:S01]  /*1c40*/  IADD3.X R6, PT, PT, RZ, ~R7, RZ, P0, !PT ;  /* 0x80000007ff067210 */ /* 0x000fe200007fe4ff */
[----:B------:R-:W-:-:S04]  /*1c50*/  HFMA2 R7, -RZ, RZ, 0, 0 ;  /* 0x00000000ff077431 */ /* 0x000fc800000001ff */
[----:B------:R-:W-:-:S04]  /*1c60*/  IMAD.WIDE.U32 R10, P0, R11, R6, R10 ;  /* 0x000000060b0a7225 */ /* 0x000fc8000780000a */
[C---:B------:R-:W-:Y:S02]  /*1c70*/  IMAD R14, R9.reuse, R6, RZ ;  /* 0x00000006090e7224 */ /* 0x040fe400078e02ff */
[----:B------:R-:W-:-:S04]  /*1c80*/  IMAD.HI.U32 R11, P1, R9, R15, R10 ;  /* 0x0000000f090b7227 */ /* 0x000fc8000782000a */
[----:B------:R-:W-:Y:S01]  /*1c90*/  IMAD.HI.U32 R6, R9, R6, RZ ;  /* 0x0000000609067227 */ /* 0x000fe200078e00ff */
[----:B------:R-:W-:-:S03]  /*1ca0*/  IADD3 R11, P2, PT, R14, R11, RZ ;  /* 0x0000000b0e0b7210 */ /* 0x000fc60007f5e0ff */
[----:B------:R-:W-:Y:S02]  /*1cb0*/  IMAD.X R9, R6, 0x1, R9, P0 ;  /* 0x0000000106097824 */ /* 0x000fe400000e0609 */
[----:B------:R-:W-:-:S03]  /*1cc0*/  IMAD.HI.U32 R6, R11, R8, RZ ;  /* 0x000000080b067227 */ /* 0x000fc600078e00ff */
[----:B------:R-:W-:Y:S01]  /*1cd0*/  IADD3.X R9, PT, PT, RZ, RZ, R9, P2, P1 ;  /* 0x000000ffff097210 */ /* 0x000fe200017e2409 */
[----:B------:R-:W-:-:S04]  /*1ce0*/  IMAD.WIDE.U32 R6, R11, R5, R6 ;  /* 0x000000050b067225 */ /* 0x000fc800078e0006 */
[C---:B------:R-:W-:Y:S02]  /*1cf0*/  IMAD R11, R9.reuse, R5, RZ ;  /* 0x00000005090b7224 */ /* 0x040fe400078e02ff */
[----:B------:R-:W-:-:S04]  /*1d00*/  IMAD.HI.U32 R6, P0, R9, R8, R6 ;  /* 0x0000000809067227 */ /* 0x000fc80007800006 */
[----:B------:R-:W-:Y:S01]  /*1d10*/  IMAD.HI.U32 R9, R9, R5, RZ ;  /* 0x0000000509097227 */ /* 0x000fe200078e00ff */
[----:B------:R-:W-:-:S04]  /*1d20*/  IADD3 R11, P1, PT, R11, R6, RZ ;  /* 0x000000060b0b7210 */ /* 0x000fc80007f3e0ff */
[----:B------:R-:W-:Y:S01]  /*1d30*/  IADD3.X R9, PT, PT, R9, RZ, RZ, P0, !PT ;  /* 0x000000ff09097210 */ /* 0x000fe200007fe4ff */
[----:B------:R-:W-:-:S04]  /*1d40*/  IMAD.WIDE.U32 R6, R11, R2, RZ ;  /* 0x000000020b067225 */ /* 0x000fc800078e00ff */
[----:B------:R-:W-:Y:S01]  /*1d50*/  IMAD.X R9, RZ, RZ, R9, P1 ;  /* 0x000000ffff097224 */ /* 0x000fe200008e0609 */
[----:B------:R-:W-:Y:S01]  /*1d60*/  IADD3 R15, P1, PT, -R6, R8, RZ ;  /* 0x00000008060f7210 */ /* 0x000fe20007f3e1ff */
[----:B------:R-:W-:-:S03]  /*1d70*/  IMAD R7, R11, R3, R7 ;  /* 0x000000030b077224 */ /* 0x000fc600078e0207 */
[-C--:B------:R-:W-:Y:S01]  /*1d80*/  ISETP.GE.U32.AND P0, PT, R15, R2.reuse, PT ;  /* 0x000000020f00720c */ /* 0x080fe20003f06070 */
[----:B------:R-:W-:-:S05]  /*1d90*/  IMAD R6, R9, R2, R7 ;  /* 0x0000000209067224 */ /* 0x000fca00078e0207 */
[----:B------:R-:W-:Y:S01]  /*1da0*/  IADD3.X R14, PT, PT, ~R6, R5, RZ, P1, !PT ;  /* 0x00000005060e7210 */ /* 0x000fe20000ffe5ff */
[----:B------:R-:W-:Y:S01]  /*1db0*/  VIADD R6, R11, 0x1 ;  /* 0x000000010b067836 */ /* 0x000fe20000000000 */
[----:B------:R-:W-:Y:S02]  /*1dc0*/  IADD3 R5, P1, PT, R15, -R2, RZ ;  /* 0x800000020f057210 */ /* 0x000fe40007f3e0ff */
[CC--:B------:R-:W-:Y:S02]  /*1dd0*/  ISETP.GE.U32.AND.EX P0, PT, R14.reuse, R3.reuse, PT, P0 ;  /* 0x000000030e00720c */ /* 0x0c0fe40003f06100 */
[----:B------:R-:W-:Y:S02]  /*1de0*/  IADD3.X R10, PT, PT, R14, ~R3, RZ, P1, !PT ;  /* 0x800000030e0a7210 */ /* 0x000fe40000ffe4ff */
[----:B------:R-:W-:Y:S02]  /*1df0*/  SEL R5, R5, R15, P0 ;  /* 0x0000000f05057207 */ /* 0x000fe40000000000 */
[----:B------:R-:W-:-:S02]  /*1e00*/  SEL R10, R10, R14, P0 ;  /* 0x0000000e0a0a7207 */ /* 0x000fc40000000000 */
[----:B------:R-:W-:Y:S02]  /*1e10*/  SEL R11, R6, R11, P0 ;  /* 0x0000000b060b7207 */ /* 0x000fe40000000000 */
[----:B------:R-:W-:Y:S02]  /*1e20*/  ISETP.GE.U32.AND P0, PT, R5, R2, PT ;  /* 0x000000020500720c */ /* 0x000fe40003f06070 */
[----:B------:R-:W-:Y:S02]  /*1e30*/  ISETP.NE.U32.AND P1, PT, R2, RZ, PT ;  /* 0x000000ff0200720c */ /* 0x000fe40003f25070 */
[----:B------:R-:W-:Y:S02]  /*1e40*/  IADD3 R6, PT, PT, R11, 0x1, RZ ;  /* 0x000000010b067810 */ /* 0x000fe40007ffe0ff */
[----:B------:R-:W-:Y:S02]  /*1e50*/  ISETP.GE.U32.AND.EX P0, PT, R10, R3, PT, P0 ;  /* 0x000000030a00720c */ /* 0x000fe40003f06100 */
[----:B------:R-:W-:-:S02]  /*1e60*/  MOV R5, 0x0 ;  /* 0x0000000000057802 */ /* 0x000fc40000000f00 */
[----:B------:R-:W-:Y:S02]  /*1e70*/  ISETP.NE.AND.EX P1, PT, R3, RZ, PT, P1 ;  /* 0x000000ff0300720c */ /* 0x000fe40003f25310 */
[----:B------:R-:W-:-:S04]  /*1e80*/  SEL R6, R6, R11, P0 ;  /* 0x0000000b06067207 */ /* 0x000fc80000000000 */
[----:B------:R-:W-:Y:S01]  /*1e90*/  SEL R6, R6, 0xffffffff, P1 ;  /* 0xffffffff06067807 */ /* 0x000fe20000800000 */
[----:B------:R-:W-:Y:S06]  /*1ea0*/  RET.REL.NODEC R4 `(_Z9ID1kernelPfmPiiiiS0_S_S_) ;  /* 0xffffffe004547950 */ /* 0x000fec0003c3ffff */
.L_x_16:
[----:B------:R-:W-:-:S00]  /*1eb0*/  BRA `(.L_x_16) ;  /* 0xfffffffc00fc7947 */ /* 0x000fc0000383ffff */
[----:B------:R-:W-:-:S00]  /*1ec0*/  NOP ;  /* 0x0000000000007918 */ /* 0x000fc00000000000 */
        /* <DEDUP_REMOVED lines=11> */
.L_x_17:


//--------------------- .nv.shared.reserved.0     --------------------------
	.section	.nv.shared.reserved.0,"aw",@nobits
	.weak		__nv_reservedSMEM_offset_0_alias
	.size		__nv_reservedSMEM_offset_0_alias, 0, 64
	.other		__nv_reservedSMEM_offset_0_alias,@"STO_CUDA_RESERVED_SHARED STV_DEFAULT"
__nv_reservedSMEM_offset_0_alias:
	.zero		0
	.zero		64


//--------------------- .nv.constant0._Z9ID1kernelPfmPiiiiS0_S_S_ --------------------------
	.section	.nv.constant0._Z9ID1kernelPfmPiiiiS0_S_S_,"a",@progbits
	.sectionflags	@""
	.align	4
.nv.constant0._Z9ID1kernelPfmPiiiiS0_S_S_:
	.zero		960


//--------------------- SYMBOLS --------------------------

	.type		.nv.reservedSmem.offset0,@object
	.size		.nv.reservedSmem.offset0,0x4
